//
// Generated by NVIDIA NVVM Compiler
//
// Compiler Build ID: CL-36424714
// Cuda compilation tools, release 13.0, V13.0.88
// Based on NVVM 20.0.0
//

.version 9.0
.target sm_100
.address_size 64

	// .globl	labelWithSharedLinksInterleaved
// _ZZ31labelWithSharedLinksInterleavedE11sharedLinks has been demoted

.visible .entry labelWithSharedLinksInterleaved(
	.param .u64 .ptr .align 1 labelWithSharedLinksInterleaved_param_0,
	.param .u64 .ptr .align 1 labelWithSharedLinksInterleaved_param_1,
	.param .u64 .ptr .align 1 labelWithSharedLinksInterleaved_param_2,
	.param .u32 labelWithSharedLinksInterleaved_param_3,
	.param .u32 labelWithSharedLinksInterleaved_param_4
)
{
	.reg .pred 	%p<36>;
	.reg .b16 	%rs<155>;
	.reg .b32 	%r<158>;
	.reg .b64 	%rd<21>;
	// demoted variable
	.shared .align 8 .b8 _ZZ31labelWithSharedLinksInterleavedE11sharedLinks[8448];
	ld.param.u64 	%rd1, [labelWithSharedLinksInterleaved_param_0];
	ld.param.u64 	%rd2, [labelWithSharedLinksInterleaved_param_1];
	ld.param.u64 	%rd3, [labelWithSharedLinksInterleaved_param_2];
	ld.param.u32 	%r29, [labelWithSharedLinksInterleaved_param_3];
	ld.param.u32 	%r31, [labelWithSharedLinksInterleaved_param_4];
	mov.u32 	%r32, %ctaid.x;
	mov.u32 	%r33, %ntid.x;
	mov.u32 	%r1, %tid.x;
	mad.lo.s32 	%r2, %r32, %r33, %r1;
	mov.u32 	%r34, %ctaid.y;
	mov.u32 	%r35, %ntid.y;
	mov.u32 	%r3, %tid.y;
	mad.lo.s32 	%r36, %r34, %r35, %r3;
	setp.ge.u32 	%p5, %r2, %r29;
	setp.ge.u32 	%p6, %r36, %r31;
	or.pred  	%p7, %p5, %p6;
	@%p7 bra 	$L__BB0_42;
	cvta.to.global.u64 	%rd4, %rd3;
	mad.lo.s32 	%r5, %r29, %r36, %r2;
	mul.wide.u32 	%rd5, %r5, 4;
	add.s64 	%rd6, %rd4, %rd5;
	.pragma "used_bytes_mask 7";
	ld.global.u32 	%r37, [%rd6];
	bfe.u32 	%r38, %r37, 0, 8;
	cvt.u16.u32 	%rs45, %r38;
	and.b16  	%rs46, %rs45, 255;
	bfe.u32 	%r40, %r37, 8, 8;
	cvt.u16.u32 	%rs47, %r40;
	and.b16  	%rs48, %rs47, 255;
	bfe.u32 	%r42, %r37, 16, 8;
	cvt.u16.u32 	%rs49, %r42;
	and.b16  	%rs50, %rs49, 255;
	add.s32 	%r44, %r29, -1;
	setp.lt.u32 	%p8, %r2, %r44;
	selp.u32 	%r45, 1, 0, %p8;
	add.s32 	%r46, %r31, -1;
	setp.lt.u32 	%p9, %r36, %r46;
	setp.ne.s32 	%p10, %r2, 0;
	selp.s32 	%r47, -1, 0, %p10;
	setp.ne.s32 	%p11, %r36, 0;
	add.s32 	%r48, %r5, %r45;
	mul.wide.u32 	%rd7, %r48, 4;
	add.s64 	%rd8, %rd4, %rd7;
	.pragma "used_bytes_mask 7";
	ld.global.u32 	%r49, [%rd8];
	bfe.u32 	%r50, %r49, 0, 8;
	cvt.u16.u32 	%rs51, %r50;
	and.b16  	%rs52, %rs51, 255;
	bfe.u32 	%r52, %r49, 8, 8;
	cvt.u16.u32 	%rs53, %r52;
	and.b16  	%rs54, %rs53, 255;
	bfe.u32 	%r54, %r49, 16, 8;
	cvt.u16.u32 	%rs55, %r54;
	and.b16  	%rs56, %rs55, 255;
	selp.b32 	%r56, %r29, 0, %p9;
	add.s32 	%r57, %r56, %r5;
	mul.wide.u32 	%rd9, %r57, 4;
	add.s64 	%rd10, %rd4, %rd9;
	.pragma "used_bytes_mask 7";
	ld.global.u32 	%r58, [%rd10];
	bfe.u32 	%r59, %r58, 0, 8;
	cvt.u16.u32 	%rs57, %r59;
	and.b16  	%rs58, %rs57, 255;
	bfe.u32 	%r61, %r58, 8, 8;
	cvt.u16.u32 	%rs59, %r61;
	and.b16  	%rs60, %rs59, 255;
	bfe.u32 	%r63, %r58, 16, 8;
	cvt.u16.u32 	%rs61, %r63;
	and.b16  	%rs62, %rs61, 255;
	add.s32 	%r65, %r5, %r47;
	mul.wide.u32 	%rd11, %r65, 4;
	add.s64 	%rd12, %rd4, %rd11;
	.pragma "used_bytes_mask 7";
	ld.global.u32 	%r66, [%rd12];
	bfe.u32 	%r67, %r66, 0, 8;
	cvt.u16.u32 	%rs63, %r67;
	and.b16  	%rs64, %rs63, 255;
	bfe.u32 	%r69, %r66, 8, 8;
	cvt.u16.u32 	%rs65, %r69;
	and.b16  	%rs66, %rs65, 255;
	bfe.u32 	%r71, %r66, 16, 8;
	cvt.u16.u32 	%rs67, %r71;
	and.b16  	%rs68, %rs67, 255;
	selp.b32 	%r73, %r29, 0, %p11;
	sub.s32 	%r74, %r5, %r73;
	mul.wide.u32 	%rd13, %r74, 4;
	add.s64 	%rd14, %rd4, %rd13;
	.pragma "used_bytes_mask 7";
	ld.global.u32 	%r75, [%rd14];
	bfe.u32 	%r76, %r75, 0, 8;
	cvt.u16.u32 	%rs69, %r76;
	and.b16  	%rs70, %rs69, 255;
	bfe.u32 	%r78, %r75, 8, 8;
	cvt.u16.u32 	%rs71, %r78;
	and.b16  	%rs72, %rs71, 255;
	bfe.u32 	%r80, %r75, 16, 8;
	cvt.u16.u32 	%rs73, %r80;
	and.b16  	%rs74, %rs73, 255;
	min.u16 	%rs75, %rs52, %rs46;
	max.u16 	%rs76, %rs52, %rs46;
	sub.s16 	%rs77, %rs76, %rs75;
	cvt.u32.u16 	%r82, %rs77;
	min.u16 	%rs78, %rs54, %rs48;
	max.u16 	%rs79, %rs54, %rs48;
	sub.s16 	%rs80, %rs79, %rs78;
	cvt.u32.u16 	%r83, %rs80;
	add.s32 	%r84, %r83, %r82;
	min.u16 	%rs81, %rs56, %rs50;
	max.u16 	%rs82, %rs56, %rs50;
	sub.s16 	%rs83, %rs82, %rs81;
	cvt.u32.u16 	%r85, %rs83;
	add.s32 	%r86, %r84, %r85;
	setp.lt.u32 	%p12, %r86, 20;
	and.pred  	%p1, %p8, %p12;
	selp.u16 	%rs139, 1, 0, %p1;
	min.u16 	%rs84, %rs58, %rs46;
	max.u16 	%rs85, %rs58, %rs46;
	sub.s16 	%rs86, %rs85, %rs84;
	cvt.u32.u16 	%r87, %rs86;
	min.u16 	%rs87, %rs60, %rs48;
	max.u16 	%rs88, %rs60, %rs48;
	sub.s16 	%rs89, %rs88, %rs87;
	cvt.u32.u16 	%r88, %rs89;
	add.s32 	%r89, %r88, %r87;
	min.u16 	%rs90, %rs62, %rs50;
	max.u16 	%rs91, %rs62, %rs50;
	sub.s16 	%rs92, %rs91, %rs90;
	cvt.u32.u16 	%r90, %rs92;
	add.s32 	%r91, %r89, %r90;
	setp.lt.u32 	%p13, %r91, 20;
	and.pred  	%p2, %p9, %p13;
	selp.u16 	%rs140, 1, 0, %p2;
	min.u16 	%rs93, %rs64, %rs46;
	max.u16 	%rs94, %rs64, %rs46;
	sub.s16 	%rs95, %rs94, %rs93;
	cvt.u32.u16 	%r92, %rs95;
	min.u16 	%rs96, %rs66, %rs48;
	max.u16 	%rs97, %rs66, %rs48;
	sub.s16 	%rs98, %rs97, %rs96;
	cvt.u32.u16 	%r93, %rs98;
	add.s32 	%r94, %r93, %r92;
	min.u16 	%rs99, %rs68, %rs50;
	max.u16 	%rs100, %rs68, %rs50;
	sub.s16 	%rs101, %rs100, %rs99;
	cvt.u32.u16 	%r95, %rs101;
	add.s32 	%r96, %r94, %r95;
	setp.lt.u32 	%p14, %r96, 20;
	and.pred  	%p3, %p10, %p14;
	selp.u16 	%rs141, 1, 0, %p3;
	min.u16 	%rs102, %rs70, %rs46;
	max.u16 	%rs103, %rs70, %rs46;
	sub.s16 	%rs104, %rs103, %rs102;
	cvt.u32.u16 	%r97, %rs104;
	min.u16 	%rs105, %rs72, %rs48;
	max.u16 	%rs106, %rs72, %rs48;
	sub.s16 	%rs107, %rs106, %rs105;
	cvt.u32.u16 	%r98, %rs107;
	add.s32 	%r99, %r98, %r97;
	min.u16 	%rs108, %rs74, %rs50;
	max.u16 	%rs109, %rs74, %rs50;
	sub.s16 	%rs110, %rs109, %rs108;
	cvt.u32.u16 	%r100, %rs110;
	add.s32 	%r101, %r99, %r100;
	setp.lt.u32 	%p15, %r101, 20;
	and.pred  	%p4, %p11, %p15;
	selp.u16 	%rs142, 1, 0, %p4;
	mov.u32 	%r102, _ZZ31labelWithSharedLinksInterleavedE11sharedLinks;
	mad.lo.s32 	%r6, %r3, 264, %r102;
	shl.b32 	%r103, %r1, 3;
	add.s32 	%r7, %r6, %r103;
	st.shared.v4.u16 	[%r7], {%rs139, %rs140, %rs141, %rs142};
	bar.sync 	0;
	selp.u32 	%r104, 1, 0, %p1;
	add.s32 	%r105, %r1, %r104;
	setp.gt.u32 	%p16, %r105, 31;
	@%p16 bra 	$L__BB0_3;
	selp.b32 	%r106, 8, 0, %p1;
	add.s32 	%r107, %r7, %r106;
	ld.shared.u16 	%rs111, [%r107];
	add.s16 	%rs139, %rs111, %rs139;
$L__BB0_3:
	add.s32 	%r110, %r102, %r103;
	add.s32 	%r8, %r110, 2;
	selp.u32 	%r111, 1, 0, %p2;
	add.s32 	%r9, %r3, %r111;
	setp.gt.u32 	%p17, %r9, 31;
	@%p17 bra 	$L__BB0_5;
	mad.lo.s32 	%r112, %r9, 264, %r8;
	ld.shared.u16 	%rs112, [%r112];
	add.s16 	%rs140, %rs112, %rs140;
$L__BB0_5:
	selp.u32 	%r10, 1, 0, %p3;
	setp.lt.u32 	%p18, %r1, %r10;
	@%p18 bra 	$L__BB0_7;
	sub.s32 	%r113, %r1, %r10;
	shl.b32 	%r114, %r113, 3;
	add.s32 	%r115, %r6, %r114;
	ld.shared.u16 	%rs113, [%r115+4];
	add.s16 	%rs141, %rs113, %rs141;
$L__BB0_7:
	add.s32 	%r11, %r8, 4;
	selp.u32 	%r12, 1, 0, %p4;
	setp.lt.u32 	%p19, %r3, %r12;
	@%p19 bra 	$L__BB0_9;
	sub.s32 	%r116, %r3, %r12;
	mad.lo.s32 	%r117, %r116, 264, %r11;
	ld.shared.u16 	%rs114, [%r117];
	add.s16 	%rs142, %rs114, %rs142;
$L__BB0_9:
	st.shared.v4.u16 	[%r7], {%rs139, %rs140, %rs141, %rs142};
	bar.sync 	0;
	cvt.u32.u16 	%r13, %rs139;
	add.s32 	%r118, %r1, %r13;
	setp.gt.u32 	%p20, %r118, 31;
	@%p20 bra 	$L__BB0_11;
	shl.b32 	%r119, %r13, 3;
	add.s32 	%r120, %r7, %r119;
	ld.shared.u16 	%rs115, [%r120];
	add.s16 	%rs139, %rs115, %rs139;
$L__BB0_11:
	cvt.u32.u16 	%r121, %rs140;
	add.s32 	%r14, %r3, %r121;
	setp.gt.u32 	%p21, %r14, 31;
	@%p21 bra 	$L__BB0_13;
	mad.lo.s32 	%r122, %r14, 264, %r8;
	ld.shared.u16 	%rs116, [%r122];
	add.s16 	%rs140, %rs116, %rs140;
$L__BB0_13:
	cvt.u32.u16 	%r15, %rs141;
	setp.lt.u32 	%p22, %r1, %r15;
	@%p22 bra 	$L__BB0_15;
	sub.s32 	%r123, %r1, %r15;
	shl.b32 	%r124, %r123, 3;
	add.s32 	%r125, %r6, %r124;
	ld.shared.u16 	%rs117, [%r125+4];
	add.s16 	%rs141, %rs117, %rs141;
$L__BB0_15:
	cvt.u32.u16 	%r16, %rs142;
	setp.lt.u32 	%p23, %r3, %r16;
	@%p23 bra 	$L__BB0_17;
	sub.s32 	%r126, %r3, %r16;
	mad.lo.s32 	%r127, %r126, 264, %r11;
	ld.shared.u16 	%rs118, [%r127];
	add.s16 	%rs142, %rs118, %rs142;
$L__BB0_17:
	st.shared.v4.u16 	[%r7], {%rs139, %rs140, %rs141, %rs142};
	bar.sync 	0;
	cvt.u32.u16 	%r17, %rs139;
	add.s32 	%r128, %r1, %r17;
	setp.gt.u32 	%p24, %r128, 31;
	@%p24 bra 	$L__BB0_19;
	shl.b32 	%r129, %r17, 3;
	add.s32 	%r130, %r7, %r129;
	ld.shared.u16 	%rs119, [%r130];
	add.s16 	%rs139, %rs119, %rs139;
$L__BB0_19:
	cvt.u32.u16 	%r131, %rs140;
	add.s32 	%r18, %r3, %r131;
	setp.gt.u32 	%p25, %r18, 31;
	@%p25 bra 	$L__BB0_21;
	mad.lo.s32 	%r132, %r18, 264, %r8;
	ld.shared.u16 	%rs120, [%r132];
	add.s16 	%rs140, %rs120, %rs140;
$L__BB0_21:
	cvt.u32.u16 	%r19, %rs141;
	setp.lt.u32 	%p26, %r1, %r19;
	@%p26 bra 	$L__BB0_23;
	sub.s32 	%r133, %r1, %r19;
	shl.b32 	%r134, %r133, 3;
	add.s32 	%r135, %r6, %r134;
	ld.shared.u16 	%rs121, [%r135+4];
	add.s16 	%rs141, %rs121, %rs141;
$L__BB0_23:
	cvt.u32.u16 	%r20, %rs142;
	setp.lt.u32 	%p27, %r3, %r20;
	@%p27 bra 	$L__BB0_25;
	sub.s32 	%r136, %r3, %r20;
	mad.lo.s32 	%r137, %r136, 264, %r11;
	ld.shared.u16 	%rs122, [%r137];
	add.s16 	%rs142, %rs122, %rs142;
$L__BB0_25:
	st.shared.v4.u16 	[%r7], {%rs139, %rs140, %rs141, %rs142};
	bar.sync 	0;
	cvt.u32.u16 	%r21, %rs139;
	add.s32 	%r138, %r1, %r21;
	setp.gt.u32 	%p28, %r138, 31;
	@%p28 bra 	$L__BB0_27;
	shl.b32 	%r139, %r21, 3;
	add.s32 	%r140, %r7, %r139;
	ld.shared.u16 	%rs123, [%r140];
	add.s16 	%rs139, %rs123, %rs139;
$L__BB0_27:
	cvt.u32.u16 	%r141, %rs140;
	add.s32 	%r22, %r3, %r141;
	setp.gt.u32 	%p29, %r22, 31;
	@%p29 bra 	$L__BB0_29;
	mad.lo.s32 	%r142, %r22, 264, %r8;
	ld.shared.u16 	%rs124, [%r142];
	add.s16 	%rs140, %rs124, %rs140;
$L__BB0_29:
	cvt.u32.u16 	%r23, %rs141;
	setp.lt.u32 	%p30, %r1, %r23;
	@%p30 bra 	$L__BB0_31;
	sub.s32 	%r143, %r1, %r23;
	shl.b32 	%r144, %r143, 3;
	add.s32 	%r145, %r6, %r144;
	ld.shared.u16 	%rs125, [%r145+4];
	add.s16 	%rs141, %rs125, %rs141;
$L__BB0_31:
	cvt.u32.u16 	%r24, %rs142;
	setp.lt.u32 	%p31, %r3, %r24;
	@%p31 bra 	$L__BB0_33;
	sub.s32 	%r146, %r3, %r24;
	mad.lo.s32 	%r147, %r146, 264, %r11;
	ld.shared.u16 	%rs126, [%r147];
	add.s16 	%rs142, %rs126, %rs142;
$L__BB0_33:
	st.shared.v4.u16 	[%r7], {%rs139, %rs140, %rs141, %rs142};
	bar.sync 	0;
	cvt.u32.u16 	%r25, %rs139;
	add.s32 	%r148, %r1, %r25;
	setp.gt.u32 	%p32, %r148, 31;
	@%p32 bra 	$L__BB0_35;
	shl.b32 	%r149, %r25, 3;
	add.s32 	%r150, %r7, %r149;
	ld.shared.u16 	%rs127, [%r150];
	add.s16 	%rs139, %rs127, %rs139;
$L__BB0_35:
	cvt.u32.u16 	%r151, %rs140;
	add.s32 	%r26, %r3, %r151;
	setp.gt.u32 	%p33, %r26, 31;
	@%p33 bra 	$L__BB0_37;
	mad.lo.s32 	%r152, %r26, 264, %r8;
	ld.shared.u16 	%rs128, [%r152];
	add.s16 	%rs140, %rs128, %rs140;
$L__BB0_37:
	cvt.u32.u16 	%r27, %rs141;
	setp.lt.u32 	%p34, %r1, %r27;
	@%p34 bra 	$L__BB0_39;
	sub.s32 	%r153, %r1, %r27;
	shl.b32 	%r154, %r153, 3;
	add.s32 	%r155, %r6, %r154;
	ld.shared.u16 	%rs129, [%r155+4];
	add.s16 	%rs141, %rs129, %rs141;
$L__BB0_39:
	cvt.u32.u16 	%r28, %rs142;
	setp.lt.u32 	%p35, %r3, %r28;
	@%p35 bra 	$L__BB0_41;
	sub.s32 	%r156, %r3, %r28;
	mad.lo.s32 	%r157, %r156, 264, %r11;
	ld.shared.u16 	%rs130, [%r157];
	add.s16 	%rs142, %rs130, %rs142;
$L__BB0_41:
	st.shared.v4.u16 	[%r7], {%rs139, %rs140, %rs141, %rs142};
	bar.sync 	0;
	cvta.to.global.u64 	%rd15, %rd2;
	mul.wide.u32 	%rd16, %r5, 8;
	add.s64 	%rd17, %rd15, %rd16;
	ld.shared.v4.u16 	{%rs131, %rs132, %rs133, %rs134}, [%r7];
	st.global.v4.u16 	[%rd17], {%rs131, %rs132, %rs133, %rs134};
	cvta.to.global.u64 	%rd18, %rd1;
	add.s64 	%rd20, %rd18, %rd5;
	st.global.u32 	[%rd20], %r5;
$L__BB0_42:
	ret;

}
	// .globl	classifyRootCandidatesShifting
.visible .entry classifyRootCandidatesShifting(
	.param .u64 .ptr .align 1 classifyRootCandidatesShifting_param_0,
	.param .u64 .ptr .align 1 classifyRootCandidatesShifting_param_1,
	.param .u32 classifyRootCandidatesShifting_param_2,
	.param .u32 classifyRootCandidatesShifting_param_3
)
{
	.reg .pred 	%p<5>;
	.reg .b16 	%rs<4>;
	.reg .b32 	%r<18>;
	.reg .b64 	%rd<9>;

	ld.param.u64 	%rd2, [classifyRootCandidatesShifting_param_0];
	ld.param.u64 	%rd3, [classifyRootCandidatesShifting_param_1];
	ld.param.u32 	%r3, [classifyRootCandidatesShifting_param_2];
	ld.param.u32 	%r4, [classifyRootCandidatesShifting_param_3];
	mov.u32 	%r6, %ctaid.x;
	mov.u32 	%r7, %ntid.x;
	mov.u32 	%r8, %tid.x;
	mad.lo.s32 	%r1, %r6, %r7, %r8;
	mov.u32 	%r9, %ctaid.y;
	mov.u32 	%r10, %ntid.y;
	mov.u32 	%r11, %tid.y;
	mad.lo.s32 	%r12, %r9, %r10, %r11;
	setp.ge.u32 	%p1, %r1, %r3;
	setp.ge.u32 	%p2, %r12, %r4;
	or.pred  	%p3, %p1, %p2;
	@%p3 bra 	$L__BB1_3;
	cvta.to.global.u64 	%rd4, %rd2;
	cvta.to.global.u64 	%rd5, %rd3;
	mad.lo.s32 	%r13, %r3, %r12, %r1;
	mul.wide.s32 	%rd6, %r13, 4;
	add.s64 	%rd1, %rd4, %rd6;
	mul.wide.s32 	%rd7, %r13, 8;
	add.s64 	%rd8, %rd5, %rd7;
	ld.global.u32 	%r14, [%rd8];
	mov.b32 	{%rs1, %rs2}, %r14;
	or.b16  	%rs3, %rs1, %rs2;
	setp.ne.s16 	%p4, %rs3, 0;
	@%p4 bra 	$L__BB1_3;
	ld.global.u32 	%r16, [%rd1];
	or.b32  	%r17, %r16, -2147483648;
	st.global.u32 	[%rd1], %r17;
$L__BB1_3:
	ret;

}
	// .globl	createBorderPath
.visible .entry createBorderPath(
	.param .u64 .ptr .align 1 createBorderPath_param_0,
	.param .u64 .ptr .align 1 createBorderPath_param_1,
	.param .u32 createBorderPath_param_2,
	.param .u32 createBorderPath_param_3
)
{
	.reg .pred 	%p<42>;
	.reg .b16 	%rs<50>;
	.reg .b32 	%r<24>;
	.reg .b64 	%rd<19>;

	ld.param.u64 	%rd3, [createBorderPath_param_0];
	ld.param.u64 	%rd4, [createBorderPath_param_1];
	ld.param.u32 	%r10, [createBorderPath_param_2];
	ld.param.u32 	%r11, [createBorderPath_param_3];
	cvta.to.global.u64 	%rd1, %rd4;
	cvta.to.global.u64 	%rd2, %rd3;
	mov.u32 	%r13, %ctaid.x;
	mov.u32 	%r14, %ntid.x;
	mov.u32 	%r15, %tid.x;
	mad.lo.s32 	%r1, %r13, %r14, %r15;
	mov.u32 	%r16, %ctaid.y;
	mov.u32 	%r17, %ntid.y;
	mov.u32 	%r18, %tid.y;
	mad.lo.s32 	%r19, %r16, %r17, %r18;
	setp.ge.u32 	%p9, %r1, %r10;
	setp.ge.u32 	%p10, %r19, %r11;
	or.pred  	%p11, %p9, %p10;
	@%p11 bra 	$L__BB2_20;
	mad.lo.s32 	%r3, %r10, %r19, %r1;
	mul.wide.s32 	%rd5, %r3, 4;
	add.s64 	%rd6, %rd2, %rd5;
	ld.global.u32 	%r20, [%rd6];
	setp.gt.s32 	%p12, %r20, -1;
	@%p12 bra 	$L__BB2_20;
	mul.wide.u32 	%rd7, %r3, 8;
	add.s64 	%rd8, %rd1, %rd7;
	ld.global.v4.u16 	{%rs48, %rs47, %rs46, %rs45}, [%rd8];
	mov.b16 	%rs49, 1;
	mov.u32 	%r23, %r3;
$L__BB2_3:
	setp.eq.s16 	%p14, %rs48, 0;
	mov.pred 	%p38, -1;
	@%p14 bra 	$L__BB2_5;
	setp.ne.s16 	%p15, %rs47, 0;
	setp.ne.s16 	%p16, %rs45, 0;
	and.pred  	%p17, %p15, %p16;
	and.b16  	%rs32, %rs49, 255;
	setp.eq.s16 	%p18, %rs32, 2;
	or.pred  	%p38, %p17, %p18;
$L__BB2_5:
	setp.eq.s16 	%p20, %rs47, 0;
	mov.pred 	%p39, -1;
	@%p20 bra 	$L__BB2_7;
	setp.ne.s16 	%p21, %rs48, 0;
	setp.ne.s16 	%p22, %rs46, 0;
	and.pred  	%p23, %p21, %p22;
	and.b16  	%rs33, %rs49, 255;
	setp.eq.s16 	%p24, %rs33, 3;
	or.pred  	%p39, %p23, %p24;
$L__BB2_7:
	setp.eq.s16 	%p26, %rs46, 0;
	mov.pred 	%p6, -1;
	@%p26 bra 	$L__BB2_9;
	setp.ne.s16 	%p27, %rs47, 0;
	setp.ne.s16 	%p28, %rs45, 0;
	and.pred  	%p29, %p27, %p28;
	and.b16  	%rs34, %rs49, 255;
	setp.eq.s16 	%p30, %rs34, 0;
	or.pred  	%p6, %p29, %p30;
$L__BB2_9:
	setp.eq.s16 	%p32, %rs45, 0;
	mov.pred 	%p8, -1;
	@%p32 bra 	$L__BB2_11;
	setp.ne.s16 	%p33, %rs48, 0;
	setp.ne.s16 	%p34, %rs46, 0;
	and.pred  	%p35, %p33, %p34;
	and.b16  	%rs35, %rs49, 255;
	setp.eq.s16 	%p36, %rs35, 1;
	or.pred  	%p8, %p35, %p36;
$L__BB2_11:
	@%p38 bra 	$L__BB2_13;
	add.s32 	%r23, %r23, 1;
	mul.wide.u32 	%rd9, %r23, 8;
	add.s64 	%rd10, %rd1, %rd9;
	ld.global.v4.u16 	{%rs48, %rs47, %rs46, %rs45}, [%rd10];
	mov.b16 	%rs49, 0;
	bra.uni 	$L__BB2_19;
$L__BB2_13:
	@%p39 bra 	$L__BB2_15;
	add.s32 	%r23, %r23, %r10;
	mul.wide.u32 	%rd11, %r23, 8;
	add.s64 	%rd12, %rd1, %rd11;
	ld.global.v4.u16 	{%rs48, %rs47, %rs46, %rs45}, [%rd12];
	mov.b16 	%rs49, 1;
	bra.uni 	$L__BB2_19;
$L__BB2_15:
	@%p6 bra 	$L__BB2_17;
	add.s32 	%r23, %r23, -1;
	mul.wide.u32 	%rd13, %r23, 8;
	add.s64 	%rd14, %rd1, %rd13;
	ld.global.v4.u16 	{%rs48, %rs47, %rs46, %rs45}, [%rd14];
	mov.b16 	%rs49, 2;
	bra.uni 	$L__BB2_19;
$L__BB2_17:
	@%p8 bra 	$L__BB2_19;
	sub.s32 	%r23, %r23, %r10;
	mul.wide.u32 	%rd15, %r23, 8;
	add.s64 	%rd16, %rd1, %rd15;
	ld.global.v4.u16 	{%rs48, %rs47, %rs46, %rs45}, [%rd16];
	mov.b16 	%rs49, 3;
$L__BB2_19:
	mul.wide.u32 	%rd17, %r23, 4;
	add.s64 	%rd18, %rd2, %rd17;
	mov.b32 	%r21, 2550;
	st.global.u32 	[%rd18], %r21;
	setp.ne.s32 	%p37, %r23, %r3;
	@%p37 bra 	$L__BB2_3;
$L__BB2_20:
	ret;

}


// ===== COMPILED SASS (sm_100) =====

	.target	sm_100

	.elftype	@"ET_EXEC"


//--------------------- .note.nv.tkinfo           --------------------------
	.section	.note.nv.tkinfo,"",@"SHT_NOTE"
	.sectionflags	@"SHF_NOTE_NV_TKINFO"
	.tkinfo
        /*0018*/ 	.word	0x00000002
        /*0030*/ 	.string	""
        /*0030*/ 	.string	"ptxas"
        /*0030*/ 	.string	"Cuda compilation tools, release 13.0, V13.0.88"
        /*0030*/ 	.string	"Build cuda_13.0.r13.0/compiler.36424714_0"
        /*0030*/ 	.string	"-arch sm_100 -m 64 "



//--------------------- .note.nv.cuinfo           --------------------------
	.section	.note.nv.cuinfo,"",@"SHT_NOTE"
	.sectionflags	@"SHF_NOTE_NV_CUINFO"
        /*0018*/ 	.short	0x0002
        /*001a*/ 	.short	0x0064
        /*001c*/ 	.short	0x0082
	.zero		2


//--------------------- .nv.info                  --------------------------
	.section	.nv.info,"",@"SHT_CUDA_INFO"
	.align	4


	//----- nvinfo : EIATTR_REGCOUNT
	.align		4
        /*0000*/ 	.byte	0x04, 0x2f
        /*0002*/ 	.short	(.L_1 - .L_0)
	.align		4
.L_0:
        /*0004*/ 	.word	index@(labelWithSharedLinksInterleaved)
        /*0008*/ 	.word	0x00000018


	//----- nvinfo : EIATTR_FRAME_SIZE
	.align		4
.L_1:
        /*000c*/ 	.byte	0x04, 0x11
        /*000e*/ 	.short	(.L_3 - .L_2)
	.align		4
.L_2:
        /*0010*/ 	.word	index@(labelWithSharedLinksInterleaved)
        /*0014*/ 	.word	0x00000000


	//----- nvinfo : EIATTR_REGCOUNT
	.align		4
.L_3:
        /*0018*/ 	.byte	0x04, 0x2f
        /*001a*/ 	.short	(.L_5 - .L_4)
	.align		4
.L_4:
        /*001c*/ 	.word	index@(classifyRootCandidatesShifting)
        /*0020*/ 	.word	0x0000000c


	//----- nvinfo : EIATTR_FRAME_SIZE
	.align		4
.L_5:
        /*0024*/ 	.byte	0x04, 0x11
        /*0026*/ 	.short	(.L_7 - .L_6)
	.align		4
.L_6:
        /*0028*/ 	.word	index@(classifyRootCandidatesShifting)
        /*002c*/ 	.word	0x00000000


	//----- nvinfo : EIATTR_REGCOUNT
	.align		4
.L_7:
        /*0030*/ 	.byte	0x04, 0x2f
        /*0032*/ 	.short	(.L_9 - .L_8)
	.align		4
.L_8:
        /*0034*/ 	.word	index@(createBorderPath)
        /*0038*/ 	.word	0x00000015


	//----- nvinfo : EIATTR_FRAME_SIZE
	.align		4
.L_9:
        /*003c*/ 	.byte	0x04, 0x11
        /*003e*/ 	.short	(.L_11 - .L_10)
	.align		4
.L_10:
        /*0040*/ 	.word	index@(createBorderPath)
        /*0044*/ 	.word	0x00000000


	//----- nvinfo : EIATTR_MIN_STACK_SIZE
	.align		4
.L_11:
        /*0048*/ 	.byte	0x04, 0x12
        /*004a*/ 	.short	(.L_13 - .L_12)
	.align		4
.L_12:
        /*004c*/ 	.word	index@(createBorderPath)
        /*0050*/ 	.word	0x00000000


	//----- nvinfo : EIATTR_MIN_STACK_SIZE
	.align		4
.L_13:
        /*0054*/ 	.byte	0x04, 0x12
        /*0056*/ 	.short	(.L_15 - .L_14)
	.align		4
.L_14:
        /*0058*/ 	.word	index@(classifyRootCandidatesShifting)
        /*005c*/ 	.word	0x00000000


	//----- nvinfo : EIATTR_MIN_STACK_SIZE
	.align		4
.L_15:
        /*0060*/ 	.byte	0x04, 0x12
        /*0062*/ 	.short	(.L_17 - .L_16)
	.align		4
.L_16:
        /*0064*/ 	.word	index@(labelWithSharedLinksInterleaved)
        /*0068*/ 	.word	0x00000000
.L_17:


//--------------------- .nv.compat                --------------------------
	.section	.nv.compat,"",@"SHT_CUDA_COMPAT_INFO"
	.align	4
        /*0000*/ 	.byte	0x02, 0x09, 0x00, 0x00, 0x02, 0x02, 0x01, 0x00, 0x02, 0x05, 0x05, 0x00, 0x03, 0x07, 0x01, 0x01
        /*0010*/ 	.byte	0x02, 0x03, 0x00, 0x00, 0x02, 0x06, 0x01, 0x00, 0x04, 0x0b, 0x08, 0x00, 0x09, 0x00, 0x00, 0x00
        /*0020*/ 	.byte	0x00, 0x00, 0x00, 0x00


//--------------------- .nv.info.createBorderPath --------------------------
	.section	.nv.info.createBorderPath,"",@"SHT_CUDA_INFO"
	.sectionflags	@""
	.align	4


	//----- nvinfo : EIATTR_CUDA_API_VERSION
	.align		4
        /*0000*/ 	.byte	0x04, 0x37
        /*0002*/ 	.short	(.L_19 - .L_18)
.L_18:
        /*0004*/ 	.word	0x00000082


	//----- nvinfo : EIATTR_KPARAM_INFO
	.align		4
.L_19:
        /*0008*/ 	.byte	0x04, 0x17
        /*000a*/ 	.short	(.L_21 - .L_20)
.L_20:
        /*000c*/ 	.word	0x00000000
        /*0010*/ 	.short	0x0003
        /*0012*/ 	.short	0x0014
        /*0014*/ 	.byte	0x00, 0xf0, 0x11, 0x00


	//----- nvinfo : EIATTR_KPARAM_INFO
	.align		4
.L_21:
        /*0018*/ 	.byte	0x04, 0x17
        /*001a*/ 	.short	(.L_23 - .L_22)
.L_22:
        /*001c*/ 	.word	0x00000000
        /*0020*/ 	.short	0x0002
        /*0022*/ 	.short	0x0010
        /*0024*/ 	.byte	0x00, 0xf0, 0x11, 0x00


	//----- nvinfo : EIATTR_KPARAM_INFO
	.align		4
.L_23:
        /*0028*/ 	.byte	0x04, 0x17
        /*002a*/ 	.short	(.L_25 - .L_24)
.L_24:
        /*002c*/ 	.word	0x00000000
        /*0030*/ 	.short	0x0001
        /*0032*/ 	.short	0x0008
        /*0034*/ 	.byte	0x00, 0xf5, 0x21, 0x00


	//----- nvinfo : EIATTR_KPARAM_INFO
	.align		4
.L_25:
        /*0038*/ 	.byte	0x04, 0x17
        /*003a*/ 	.short	(.L_27 - .L_26)
.L_26:
        /*003c*/ 	.word	0x00000000
        /*0040*/ 	.short	0x0000
        /*0042*/ 	.short	0x0000
        /*0044*/ 	.byte	0x00, 0xf5, 0x21, 0x00


	//----- nvinfo : EIATTR_SPARSE_MMA_MASK
	.align		4
.L_27:
        /*0048*/ 	.byte	0x03, 0x50
        /*004a*/ 	.short	0x0000


	//----- nvinfo : EIATTR_MAXREG_COUNT
	.align		4
        /*004c*/ 	.byte	0x03, 0x1b
        /*004e*/ 	.short	0x00ff


	//----- nvinfo : EIATTR_MERCURY_ISA_VERSION
	.align		4
        /*0050*/ 	.byte	0x03, 0x5f
        /*0052*/ 	.short	0x0101


	//----- nvinfo : EIATTR_VRC_CTA_INIT_COUNT
	.align		4
        /*0054*/ 	.byte	0x02, 0x4a
	.zero		1
	.zero		1


	//----- nvinfo : EIATTR_EXIT_INSTR_OFFSETS
	.align		4
        /*0058*/ 	.byte	0x04, 0x1c
        /*005a*/ 	.short	(.L_29 - .L_28)


	//   ....[0]....
.L_28:
        /*005c*/ 	.word	0x000000c0


	//   ....[1]....
        /*0060*/ 	.word	0x00000130


	//   ....[2]....
        /*0064*/ 	.word	0x000006a0


	//----- nvinfo : EIATTR_CRS_STACK_SIZE
	.align		4
.L_29:
        /*0068*/ 	.byte	0x04, 0x1e
        /*006a*/ 	.short	(.L_31 - .L_30)
.L_30:
        /*006c*/ 	.word	0x00000000


	//----- nvinfo : EIATTR_CBANK_PARAM_SIZE
	.align		4
.L_31:
        /*0070*/ 	.byte	0x03, 0x19
        /*0072*/ 	.short	0x0018


	//----- nvinfo : EIATTR_PARAM_CBANK
	.align		4
        /*0074*/ 	.byte	0x04, 0x0a
        /*0076*/ 	.short	(.L_33 - .L_32)
	.align		4
.L_32:
        /*0078*/ 	.word	index@(.nv.constant0.createBorderPath)
        /*007c*/ 	.short	0x0380
        /*007e*/ 	.short	0x0018


	//----- nvinfo : EIATTR_SW_WAR
	.align		4
.L_33:
        /*0080*/ 	.byte	0x04, 0x36
        /*0082*/ 	.short	(.L_35 - .L_34)
.L_34:
        /*0084*/ 	.word	0x00000008
.L_35:


//--------------------- .nv.info.classifyRootCandidatesShifting --------------------------
	.section	.nv.info.classifyRootCandidatesShifting,"",@"SHT_CUDA_INFO"
	.sectionflags	@""
	.align	4


	//----- nvinfo : EIATTR_CUDA_API_VERSION
	.align		4
        /*0000*/ 	.byte	0x04, 0x37
        /*0002*/ 	.short	(.L_37 - .L_36)
.L_36:
        /*0004*/ 	.word	0x00000082


	//----- nvinfo : EIATTR_KPARAM_INFO
	.align		4
.L_37:
        /*0008*/ 	.byte	0x04, 0x17
        /*000a*/ 	.short	(.L_39 - .L_38)
.L_38:
        /*000c*/ 	.word	0x00000000
        /*0010*/ 	.short	0x0003
        /*0012*/ 	.short	0x0014
        /*0014*/ 	.byte	0x00, 0xf0, 0x11, 0x00


	//----- nvinfo : EIATTR_KPARAM_INFO
	.align		4
.L_39:
        /*0018*/ 	.byte	0x04, 0x17
        /*001a*/ 	.short	(.L_41 - .L_40)
.L_40:
        /*001c*/ 	.word	0x00000000
        /*0020*/ 	.short	0x0002
        /*0022*/ 	.short	0x0010
        /*0024*/ 	.byte	0x00, 0xf0, 0x11, 0x00


	//----- nvinfo : EIATTR_KPARAM_INFO
	.align		4
.L_41:
        /*0028*/ 	.byte	0x04, 0x17
        /*002a*/ 	.short	(.L_43 - .L_42)
.L_42:
        /*002c*/ 	.word	0x00000000
        /*0030*/ 	.short	0x0001
        /*0032*/ 	.short	0x0008
        /*0034*/ 	.byte	0x00, 0xf5, 0x21, 0x00


	//----- nvinfo : EIATTR_KPARAM_INFO
	.align		4
.L_43:
        /*0038*/ 	.byte	0x04, 0x17
        /*003a*/ 	.short	(.L_45 - .L_44)
.L_44:
        /*003c*/ 	.word	0x00000000
        /*0040*/ 	.short	0x0000
        /*0042*/ 	.short	0x0000
        /*0044*/ 	.byte	0x00, 0xf5, 0x21, 0x00


	//----- nvinfo : EIATTR_SPARSE_MMA_MASK
	.align		4
.L_45:
        /*0048*/ 	.byte	0x03, 0x50
        /*004a*/ 	.short	0x0000


	//----- nvinfo : EIATTR_MAXREG_COUNT
	.align		4
        /*004c*/ 	.byte	0x03, 0x1b
        /*004e*/ 	.short	0x00ff


	//----- nvinfo : EIATTR_MERCURY_ISA_VERSION
	.align		4
        /*0050*/ 	.byte	0x03, 0x5f
        /*0052*/ 	.short	0x0101


	//----- nvinfo : EIATTR_VRC_CTA_INIT_COUNT
	.align		4
        /*0054*/ 	.byte	0x02, 0x4a
	.zero		1
	.zero		1


	//----- nvinfo : EIATTR_EXIT_INSTR_OFFSETS
	.align		4
        /*0058*/ 	.byte	0x04, 0x1c
        /*005a*/ 	.short	(.L_47 - .L_46)


	//   ....[0]....
.L_46:
        /*005c*/ 	.word	0x000000c0


	//   ....[1]....
        /*0060*/ 	.word	0x00000180


	//   ....[2]....
        /*0064*/ 	.word	0x000001c0


	//----- nvinfo : EIATTR_CBANK_PARAM_SIZE
	.align		4
.L_47:
        /*0068*/ 	.byte	0x03, 0x19
        /*006a*/ 	.short	0x0018


	//----- nvinfo : EIATTR_PARAM_CBANK
	.align		4
        /*006c*/ 	.byte	0x04, 0x0a
        /*006e*/ 	.short	(.L_49 - .L_48)
	.align		4
.L_48:
        /*0070*/ 	.word	index@(.nv.constant0.classifyRootCandidatesShifting)
        /*0074*/ 	.short	0x0380
        /*0076*/ 	.short	0x0018


	//----- nvinfo : EIATTR_SW_WAR
	.align		4
.L_49:
        /*0078*/ 	.byte	0x04, 0x36
        /*007a*/ 	.short	(.L_51 - .L_50)
.L_50:
        /*007c*/ 	.word	0x00000008
.L_51:


//--------------------- .nv.info.labelWithSharedLinksInterleaved --------------------------
	.section	.nv.info.labelWithSharedLinksInterleaved,"",@"SHT_CUDA_INFO"
	.sectionflags	@""
	.align	4


	//----- nvinfo : EIATTR_CUDA_API_VERSION
	.align		4
        /*0000*/ 	.byte	0x04, 0x37
        /*0002*/ 	.short	(.L_53 - .L_52)
.L_52:
        /*0004*/ 	.word	0x00000082


	//----- nvinfo : EIATTR_KPARAM_INFO
	.align		4
.L_53:
        /*0008*/ 	.byte	0x04, 0x17
        /*000a*/ 	.short	(.L_55 - .L_54)
.L_54:
        /*000c*/ 	.word	0x00000000
        /*0010*/ 	.short	0x0004
        /*0012*/ 	.short	0x001c
        /*0014*/ 	.byte	0x00, 0xf0, 0x11, 0x00


	//----- nvinfo : EIATTR_KPARAM_INFO
	.align		4
.L_55:
        /*0018*/ 	.byte	0x04, 0x17
        /*001a*/ 	.short	(.L_57 - .L_56)
.L_56:
        /*001c*/ 	.word	0x00000000
        /*0020*/ 	.short	0x0003
        /*0022*/ 	.short	0x0018
        /*0024*/ 	.byte	0x00, 0xf0, 0x11, 0x00


	//----- nvinfo : EIATTR_KPARAM_INFO
	.align		4
.L_57:
        /*0028*/ 	.byte	0x04, 0x17
        /*002a*/ 	.short	(.L_59 - .L_58)
.L_58:
        /*002c*/ 	.word	0x00000000
        /*0030*/ 	.short	0x0002
        /*0032*/ 	.short	0x0010
        /*0034*/ 	.byte	0x00, 0xf5, 0x21, 0x00


	//----- nvinfo : EIATTR_KPARAM_INFO
	.align		4
.L_59:
        /*0038*/ 	.byte	0x04, 0x17
        /*003a*/ 	.short	(.L_61 - .L_60)
.L_60:
        /*003c*/ 	.word	0x00000000
        /*0040*/ 	.short	0x0001
        /*0042*/ 	.short	0x0008
        /*0044*/ 	.byte	0x00, 0xf5, 0x21, 0x00


	//----- nvinfo : EIATTR_KPARAM_INFO
	.align		4
.L_61:
        /*0048*/ 	.byte	0x04, 0x17
        /*004a*/ 	.short	(.L_63 - .L_62)
.L_62:
        /*004c*/ 	.word	0x00000000
        /*0050*/ 	.short	0x0000
        /*0052*/ 	.short	0x0000
        /*0054*/ 	.byte	0x00, 0xf5, 0x21, 0x00


	//----- nvinfo : EIATTR_SPARSE_MMA_MASK
	.align		4
.L_63:
        /*0058*/ 	.byte	0x03, 0x50
        /*005a*/ 	.short	0x0000


	//----- nvinfo : EIATTR_MAXREG_COUNT
	.align		4
        /*005c*/ 	.byte	0x03, 0x1b
        /*005e*/ 	.short	0x00ff


	//----- nvinfo : EIATTR_NUM_BARRIERS
	.align		4
        /*0060*/ 	.byte	0x02, 0x4c
        /*0062*/ 	.byte	0x01
	.zero		1


	//----- nvinfo : EIATTR_MERCURY_ISA_VERSION
	.align		4
        /*0064*/ 	.byte	0x03, 0x5f
        /*0066*/ 	.short	0x0101


	//----- nvinfo : EIATTR_UNUSED_LOAD_BYTE_OFFSET
	.align		4
        /*0068*/ 	.byte	0x04, 0x44
        /*006a*/ 	.short	(.L_65 - .L_64)


	//   ....[0]....
.L_64:
        /*006c*/ 	.word	0x00000170
        /*0070*/ 	.word	0x00000007


	//   ....[1]....
        /*0074*/ 	.word	0x00000180
        /*0078*/ 	.word	0x00000007


	//   ....[2]....
        /*007c*/ 	.word	0x000001d0
        /*0080*/ 	.word	0x00000007


	//   ....[3]....
        /*0084*/ 	.word	0x00000220
        /*0088*/ 	.word	0x00000007


	//   ....[4]....
        /*008c*/ 	.word	0x00000270
        /*0090*/ 	.word	0x00000007


	//----- nvinfo : EIATTR_VRC_CTA_INIT_COUNT
	.align		4
.L_65:
        /*0094*/ 	.byte	0x02, 0x4a
	.zero		1
	.zero		1


	//----- nvinfo : EIATTR_EXIT_INSTR_OFFSETS
	.align		4
        /*0098*/ 	.byte	0x04, 0x1c
        /*009a*/ 	.short	(.L_67 - .L_66)


	//   ....[0]....
.L_66:
        /*009c*/ 	.word	0x000000c0


	//   ....[1]....
        /*00a0*/ 	.word	0x000014c0


	//----- nvinfo : EIATTR_CBANK_PARAM_SIZE
	.align		4
.L_67:
        /*00a4*/ 	.byte	0x03, 0x19
        /*00a6*/ 	.short	0x0020


	//----- nvinfo : EIATTR_PARAM_CBANK
	.align		4
        /*00a8*/ 	.byte	0x04, 0x0a
        /*00aa*/ 	.short	(.L_69 - .L_68)
	.align		4
.L_68:
        /*00ac*/ 	.word	index@(.nv.constant0.labelWithSharedLinksInterleaved)
        /*00b0*/ 	.short	0x0380
        /*00b2*/ 	.short	0x0020


	//----- nvinfo : EIATTR_SW_WAR
	.align		4
.L_69:
        /*00b4*/ 	.byte	0x04, 0x36
        /*00b6*/ 	.short	(.L_71 - .L_70)
.L_70:
        /*00b8*/ 	.word	0x00000008
.L_71:


//--------------------- .nv.callgraph             --------------------------
	.section	.nv.callgraph,"",@"SHT_CUDA_CALLGRAPH"
	.align	4
	.sectionentsize	8
	.align		4
        /*0000*/ 	.word	0x00000000
	.align		4
        /*0004*/ 	.word	0xffffffff
	.align		4
        /*0008*/ 	.word	0x00000000
	.align		4
        /*000c*/ 	.word	0xfffffffe
	.align		4
        /*0010*/ 	.word	0x00000000
	.align		4
        /*0014*/ 	.word	0xfffffffd
	.align		4
        /*0018*/ 	.word	0x00000000
	.align		4
        /*001c*/ 	.word	0xfffffffc


//--------------------- .text.createBorderPath    --------------------------
	.section	.text.createBorderPath,"ax",@progbits
	.align	128
        .global         createBorderPath
        .type           createBorderPath,@function
        .size           createBorderPath,(.L_x_8 - createBorderPath)
        .other          createBorderPath,@"STO_CUDA_ENTRY STV_DEFAULT"
createBorderPath:
.text.createBorderPath:
[----:B------:R-:W-:Y:S01]  /*0000*/  LDC R1, c[0x0][0x37c] ;  /* 0x0000df00ff017b82 */ /* 0x000fe20000000800 */
[----:B------:R-:W0:Y:S07]  /*0010*/  S2R R2, SR_TID.Y ;  /* 0x0000000000027919 */ /* 0x000e2e0000002200 */
[----:B------:R-:W1:Y:S01]  /*0020*/  LDC R0, c[0x0][0x360] ;  /* 0x0000d800ff007b82 */ /* 0x000e620000000800 */
[----:B------:R-:W2:Y:S01]  /*0030*/  LDCU.64 UR6, c[0x0][0x390] ;  /* 0x00007200ff0677ac */ /* 0x000ea20008000a00 */
[----:B------:R-:W1:Y:S06]  /*0040*/  S2R R3, SR_TID.X ;  /* 0x0000000000037919 */ /* 0x000e6c0000002100 */
[----:B------:R-:W0:Y:S08]  /*0050*/  S2UR UR5, SR_CTAID.Y ;  /* 0x00000000000579c3 */ /* 0x000e300000002600 */
[----:B------:R-:W0:Y:S08]  /*0060*/  LDC R5, c[0x0][0x364] ;  /* 0x0000d900ff057b82 */ /* 0x000e300000000800 */
[----:B------:R-:W1:Y:S01]  /*0070*/  S2UR UR4, SR_CTAID.X ;  /* 0x00000000000479c3 */ /* 0x000e620000002500 */
[----:B0-----:R-:W-:-:S05]  /*0080*/  IMAD R5, R5, UR5, R2 ;  /* 0x0000000505057c24 */ /* 0x001fca000f8e0202 */
[----:B--2---:R-:W-:Y:S01]  /*0090*/  ISETP.GE.U32.AND P0, PT, R5, UR7, PT ;  /* 0x0000000705007c0c */ /* 0x004fe2000bf06070 */
[----:B-1----:R-:W-:-:S05]  /*00a0*/  IMAD R0, R0, UR4, R3 ;  /* 0x0000000400007c24 */ /* 0x002fca000f8e0203 */
[----:B------:R-:W-:-:S13]  /*00b0*/  ISETP.GE.U32.OR P0, PT, R0, UR6, P0 ;  /* 0x0000000600007c0c */ /* 0x000fda0008706470 */
[----:B------:R-:W-:Y:S05]  /*00c0*/  @P0 EXIT ;  /* 0x000000000000094d */ /* 0x000fea0003800000 */
[----:B------:R-:W0:Y:S01]  /*00d0*/  LDC.64 R2, c[0x0][0x380] ;  /* 0x0000e000ff027b82 */ /* 0x000e220000000a00 */
[----:B------:R-:W1:Y:S01]  /*00e0*/  LDCU.64 UR4, c[0x0][0x358] ;  /* 0x00006b00ff0477ac */ /* 0x000e620008000a00 */
[----:B------:R-:W-:-:S04]  /*00f0*/  IMAD R0, R5, UR6, R0 ;  /* 0x0000000605007c24 */ /* 0x000fc8000f8e0200 */
[----:B0-----:R-:W-:-:S06]  /*0100*/  IMAD.WIDE R2, R0, 0x4, R2 ;  /* 0x0000000400027825 */ /* 0x001fcc00078e0202 */
[----:B-1----:R-:W2:Y:S02]  /*0110*/  LDG.E R2, desc[UR4][R2.64] ;  /* 0x0000000402027981 */ /* 0x002ea4000c1e1900 */
[----:B--2---:R-:W-:-:S13]  /*0120*/  ISETP.GT.AND P0, PT, R2, -0x1, PT ;  /* 0xffffffff0200780c */ /* 0x004fda0003f04270 */
[----:B------:R-:W-:Y:S05]  /*0130*/  @P0 EXIT ;  /* 0x000000000000094d */ /* 0x000fea0003800000 */
[----:B------:R-:W0:Y:S01]  /*0140*/  LDC.64 R8, c[0x0][0x388] ;  /* 0x0000e200ff087b82 */ /* 0x000e220000000a00 */
[----:B------:R-:W1:Y:S07]  /*0150*/  LDCU UR6, c[0x0][0x390] ;  /* 0x00007200ff0677ac */ /* 0x000e6e0008000800 */
[----:B------:R-:W2:Y:S08]  /*0160*/  LDC.64 R2, c[0x0][0x388] ;  /* 0x0000e200ff027b82 */ /* 0x000eb00000000a00 */
[----:B------:R-:W3:Y:S01]  /*0170*/  LDC.64 R4, c[0x0][0x380] ;  /* 0x0000e000ff047b82 */ /* 0x000ee20000000a00 */
[----:B0-----:R-:W-:-:S06]  /*0180*/  IMAD.WIDE.U32 R8, R0, 0x8, R8 ;  /* 0x0000000800087825 */ /* 0x001fcc00078e0008 */
[----:B------:R-:W4:Y:S01]  /*0190*/  LDG.E.64 R8, desc[UR4][R8.64] ;  /* 0x0000000408087981 */ /* 0x000f22000c1e1b00 */
[----:B------:R-:W-:Y:S02]  /*01a0*/  IMAD.MOV.U32 R13, RZ, RZ, 0x1 ;  /* 0x00000001ff0d7424 */ /* 0x000fe400078e00ff */
[----:B------:R-:W-:Y:S01]  /*01b0*/  IMAD.MOV.U32 R7, RZ, RZ, R0 ;  /* 0x000000ffff077224 */ /* 0x000fe200078e0000 */
[C---:B----4-:R-:W-:Y:S02]  /*01c0*/  PRMT R10, R8.reuse, 0x7610, R10 ;  /* 0x00007610080a7816 */ /* 0x050fe4000000000a */
[----:B------:R-:W-:Y:S02]  /*01d0*/  PRMT R6, R8, 0x7632, R6 ;  /* 0x0000763208067816 */ /* 0x000fe40000000006 */
[C---:B------:R-:W-:Y:S02]  /*01e0*/  PRMT R11, R9.reuse, 0x7610, R11 ;  /* 0x00007610090b7816 */ /* 0x040fe4000000000b */
[----:B-123--:R-:W-:-:S07]  /*01f0*/  PRMT R12, R9, 0x7632, R12 ;  /* 0x00007632090c7816 */ /* 0x00efce000000000c */
.L_x_4:
[----:B------:R-:W-:Y:S02]  /*0200*/  PRMT R14, R10, 0x9910, RZ ;  /* 0x000099100a0e7816 */ /* 0x000fe400000000ff */
[----:B------:R-:W-:Y:S02]  /*0210*/  PRMT R16, R12, 0x9910, RZ ;  /* 0x000099100c107816 */ /* 0x000fe400000000ff */
[----:B------:R-:W-:Y:S02]  /*0220*/  ISETP.NE.AND P2, PT, R14, RZ, PT ;  /* 0x000000ff0e00720c */ /* 0x000fe40003f45270 */
[----:B0-----:R-:W-:Y:S02]  /*0230*/  PRMT R15, R6, 0x9910, RZ ;  /* 0x00009910060f7816 */ /* 0x001fe400000000ff */
[----:B------:R-:W-:-:S09]  /*0240*/  PLOP3.LUT P1, PT, PT, PT, PT, 0x80, 0x8 ;  /* 0x000000000008781c */ /* 0x000fd20003f2f070 */
[----:B------:R-:W-:Y:S02]  /*0250*/  @P2 ISETP.NE.AND P0, PT, R16, RZ, PT ;  /* 0x000000ff1000220c */ /* 0x000fe40003f05270 */
[----:B------:R-:W-:Y:S02]  /*0260*/  @P2 LOP3.LUT R8, R13, 0xff, RZ, 0xc0, !PT ;  /* 0x000000ff0d082812 */ /* 0x000fe400078ec0ff */
[----:B------:R-:W-:-:S04]  /*0270*/  @P2 ISETP.NE.AND P0, PT, R15, RZ, P0 ;  /* 0x000000ff0f00220c */ /* 0x000fc80000705270 */
[----:B------:R-:W-:-:S13]  /*0280*/  @P2 ISETP.EQ.OR P1, PT, R8, 0x2, P0 ;  /* 0x000000020800280c */ /* 0x000fda0000722670 */
[----:B------:R-:W0:Y:S01]  /*0290*/  @!P1 LDC.64 R8, c[0x0][0x388] ;  /* 0x0000e200ff089b82 */ /* 0x000e220000000a00 */
[----:B------:R-:W-:-:S04]  /*02a0*/  @!P1 VIADD R7, R7, 0x1 ;  /* 0x0000000107079836 */ /* 0x000fc80000000000 */
[----:B0-----:R-:W-:-:S06]  /*02b0*/  @!P1 IMAD.WIDE.U32 R8, R7, 0x8, R8 ;  /* 0x0000000807089825 */ /* 0x001fcc00078e0008 */
[----:B------:R-:W2:Y:S01]  /*02c0*/  @!P1 LDG.E.64 R8, desc[UR4][R8.64] ;  /* 0x0000000408089981 */ /* 0x000ea2000c1e1b00 */
[----:B------:R-:W-:Y:S01]  /*02d0*/  ISETP.NE.AND P4, PT, R15, RZ, PT ;  /* 0x000000ff0f00720c */ /* 0x000fe20003f85270 */
[----:B------:R-:W-:Y:S01]  /*02e0*/  BSSY.RECONVERGENT B0, `(.L_x_0) ;  /* 0x0000036000007945 */ /* 0x000fe20003800200 */
[----:B------:R-:W-:Y:S02]  /*02f0*/  ISETP.NE.AND P3, PT, R16, RZ, PT ;  /* 0x000000ff1000720c */ /* 0x000fe40003f65270 */
[----:B------:R-:W-:-:S04]  /*0300*/  PRMT R17, R11, 0x9910, RZ ;  /* 0x000099100b117816 */ /* 0x000fc800000000ff */
[----:B------:R-:W-:-:S05]  /*0310*/  ISETP.NE.AND P5, PT, R17, RZ, PT ;  /* 0x000000ff1100720c */ /* 0x000fca0003fa5270 */
[----:B------:R-:W-:Y:S02]  /*0320*/  @P4 ISETP.NE.AND P0, PT, R17, RZ, PT ;  /* 0x000000ff1100420c */ /* 0x000fe40003f05270 */
[----:B------:R-:W-:Y:S02]  /*0330*/  @P4 LOP3.LUT R18, R13, 0xff, RZ, 0xc0, !PT ;  /* 0x000000ff0d124812 */ /* 0x000fe400078ec0ff */
[----:B------:R-:W-:Y:S02]  /*0340*/  @P4 ISETP.NE.AND P6, PT, R14, RZ, P0 ;  /* 0x000000ff0e00420c */ /* 0x000fe400007c5270 */
[----:B------:R-:W-:Y:S02]  /*0350*/  @P3 ISETP.NE.AND P2, PT, R17, RZ, PT ;  /* 0x000000ff1100320c */ /* 0x000fe40003f45270 */
[----:B------:R-:W-:Y:S02]  /*0360*/  PLOP3.LUT P0, PT, PT, PT, PT, 0x80, 0x8 ;  /* 0x000000000008781c */ /* 0x000fe40003f0f070 */
[----:B------:R-:W-:-:S02]  /*0370*/  @P4 ISETP.EQ.OR P0, PT, R18, 0x3, P6 ;  /* 0x000000031200480c */ /* 0x000fc40003702670 */
[----:B------:R-:W-:Y:S02]  /*0380*/  @P3 ISETP.NE.AND P6, PT, R14, RZ, P2 ;  /* 0x000000ff0e00320c */ /* 0x000fe400017c5270 */
[----:B------:R-:W-:Y:S02]  /*0390*/  @P3 LOP3.LUT R14, R13, 0xff, RZ, 0xc0, !PT ;  /* 0x000000ff0d0e3812 */ /* 0x000fe400078ec0ff */
[----:B------:R-:W-:Y:S02]  /*03a0*/  @P5 ISETP.NE.AND P4, PT, R16, RZ, PT ;  /* 0x000000ff1000520c */ /* 0x000fe40003f85270 */
[----:B------:R-:W-:Y:S02]  /*03b0*/  PLOP3.LUT P2, PT, PT, PT, PT, 0x80, 0x8 ;  /* 0x000000000008781c */ /* 0x000fe40003f4f070 */
[----:B------:R-:W-:Y:S02]  /*03c0*/  @P3 ISETP.EQ.OR P2, PT, R14, 0x1, P6 ;  /* 0x000000010e00380c */ /* 0x000fe40003742670 */
[----:B------:R-:W-:-:S02]  /*03d0*/  @P5 ISETP.NE.AND P4, PT, R15, RZ, P4 ;  /* 0x000000ff0f00520c */ /* 0x000fc40002785270 */
[----:B------:R-:W-:Y:S02]  /*03e0*/  @P5 LOP3.LUT P6, RZ, R13, 0xff, RZ, 0xc0, !PT ;  /* 0x000000ff0dff5812 */ /* 0x000fe400078cc0ff */
[----:B------:R-:W-:Y:S02]  /*03f0*/  PLOP3.LUT P3, PT, PT, PT, PT, 0x80, 0x8 ;  /* 0x000000000008781c */ /* 0x000fe40003f6f070 */
[----:B------:R-:W-:Y:S02]  /*0400*/  @P5 PLOP3.LUT P3, PT, P4, P6, PT, 0xf2, 0x2f ;  /* 0x00000000002f581c */ /* 0x000fe4000276de72 */
[----:B------:R-:W-:Y:S02]  /*0410*/  @!P1 PRMT R13, RZ, 0x7610, R13 ;  /* 0x00007610ff0d9816 */ /* 0x000fe4000000000d */
[C---:B--2---:R-:W-:Y:S02]  /*0420*/  @!P1 PRMT R10, R8.reuse, 0x7610, R10 ;  /* 0x00007610080a9816 */ /* 0x044fe4000000000a */
[----:B------:R-:W-:-:S02]  /*0430*/  @!P1 PRMT R6, R8, 0x7632, R6 ;  /* 0x0000763208069816 */ /* 0x000fc40000000006 */
[C---:B------:R-:W-:Y:S02]  /*0440*/  @!P1 PRMT R11, R9.reuse, 0x7610, R11 ;  /* 0x00007610090b9816 */ /* 0x040fe4000000000b */
[----:B------:R-:W-:Y:S01]  /*0450*/  @!P1 PRMT R12, R9, 0x7632, R12 ;  /* 0x00007632090c9816 */ /* 0x000fe2000000000c */
[----:B------:R-:W-:Y:S06]  /*0460*/  @!P1 BRA `(.L_x_1) ;  /* 0x0000000000749947 */ /* 0x000fec0003800000 */
[----:B------:R-:W-:Y:S05]  /*0470*/  @P0 BRA `(.L_x_2) ;  /* 0x0000000000240947 */ /* 0x000fea0003800000 */
[----:B------:R-:W-:-:S04]  /*0480*/  VIADD R7, R7, UR6 ;  /* 0x0000000607077c36 */ /* 0x000fc80008000000 */
[----:B------:R-:W-:-:S06]  /*0490*/  IMAD.WIDE.U32 R8, R7, 0x8, R2 ;  /* 0x0000000807087825 */ /* 0x000fcc00078e0002 */
[----:B------:R-:W2:Y:S01]  /*04a0*/  LDG.E.64 R8, desc[UR4][R8.64] ;  /* 0x0000000408087981 */ /* 0x000ea2000c1e1b00 */
[----:B------:R-:W-:Y:S01]  /*04b0*/  IMAD.MOV.U32 R13, RZ, RZ, 0x1 ;  /* 0x00000001ff0d7424 */ /* 0x000fe200078e00ff */
[C---:B--2---:R-:W-:Y:S02]  /*04c0*/  PRMT R10, R8.reuse, 0x7610, R10 ;  /* 0x00007610080a7816 */ /* 0x044fe4000000000a */
[----:B------:R-:W-:Y:S02]  /*04d0*/  PRMT R6, R8, 0x7632, R6 ;  /* 0x0000763208067816 */ /* 0x000fe40000000006 */
[C---:B------:R-:W-:Y:S02]  /*04e0*/  PRMT R11, R9.reuse, 0x7610, R11 ;  /* 0x00007610090b7816 */ /* 0x040fe4000000000b */
[----:B------:R-:W-:Y:S01]  /*04f0*/  PRMT R12, R9, 0x7632, R12 ;  /* 0x00007632090c7816 */ /* 0x000fe2000000000c */
[----:B------:R-:W-:Y:S06]  /*0500*/  BRA `(.L_x_1) ;  /* 0x00000000004c7947 */ /* 0x000fec0003800000 */
.L_x_2:
[----:B------:R-:W-:Y:S05]  /*0510*/  @P3 BRA `(.L_x_3) ;  /* 0x0000000000243947 */ /* 0x000fea0003800000 */
[----:B------:R-:W-:-:S04]  /*0520*/  VIADD R7, R7, 0xffffffff ;  /* 0xffffffff07077836 */ /* 0x000fc80000000000 */
        /* <DEDUP_REMOVED lines=8> */
.L_x_3:
[----:B------:R-:W-:Y:S05]  /*05b0*/  @P2 BRA `(.L_x_1) ;  /* 0x0000000000202947 */ /* 0x000fea0003800000 */
[----:B------:R-:W-:-:S04]  /*05c0*/  VIADD R7, R7, -UR6 ;  /* 0x8000000607077c36 */ /* 0x000fc80008000000 */
[----:B------:R-:W-:-:S06]  /*05d0*/  IMAD.WIDE.U32 R8, R7, 0x8, R2 ;  /* 0x0000000807087825 */ /* 0x000fcc00078e0002 */
[----:B------:R-:W2:Y:S01]  /*05e0*/  LDG.E.64 R8, desc[UR4][R8.64] ;  /* 0x0000000408087981 */ /* 0x000ea2000c1e1b00 */
[----:B------:R-:W-:Y:S01]  /*05f0*/  IMAD.MOV.U32 R13, RZ, RZ, 0x3 ;  /* 0x00000003ff0d7424 */ /* 0x000fe200078e00ff */
[C---:B--2---:R-:W-:Y:S02]  /*0600*/  PRMT R10, R8.reuse, 0x7610, R10 ;  /* 0x00007610080a7816 */ /* 0x044fe4000000000a */
[----:B------:R-:W-:Y:S02]  /*0610*/  PRMT R6, R8, 0x7632, R6 ;  /* 0x0000763208067816 */ /* 0x000fe40000000006 */
[C---:B------:R-:W-:Y:S02]  /*0620*/  PRMT R11, R9.reuse, 0x7610, R11 ;  /* 0x00007610090b7816 */ /* 0x040fe4000000000b */
[----:B------:R-:W-:-:S07]  /*0630*/  PRMT R12, R9, 0x7632, R12 ;  /* 0x00007632090c7816 */ /* 0x000fce000000000c */
.L_x_1:
[----:B------:R-:W-:Y:S05]  /*0640*/  BSYNC.RECONVERGENT B0 ;  /* 0x0000000000007941 */ /* 0x000fea0003800200 */
.L_x_0:
[----:B------:R-:W-:Y:S01]  /*0650*/  IMAD.MOV.U32 R15, RZ, RZ, 0x9f6 ;  /* 0x000009f6ff0f7424 */ /* 0x000fe200078e00ff */
[C---:B------:R-:W-:Y:S01]  /*0660*/  ISETP.NE.AND P0, PT, R7.reuse, R0, PT ;  /* 0x000000000700720c */ /* 0x040fe20003f05270 */
[----:B------:R-:W-:-:S05]  /*0670*/  IMAD.WIDE.U32 R8, R7, 0x4, R4 ;  /* 0x0000000407087825 */ /* 0x000fca00078e0004 */
[----:B------:R0:W-:Y:S07]  /*0680*/  STG.E desc[UR4][R8.64], R15 ;  /* 0x0000000f08007986 */ /* 0x0001ee000c101904 */
[----:B------:R-:W-:Y:S05]  /*0690*/  @P0 BRA `(.L_x_4) ;  /* 0xfffffff800d80947 */ /* 0x000fea000383ffff */
[----:B------:R-:W-:Y:S05]  /*06a0*/  EXIT ;  /* 0x000000000000794d */ /* 0x000fea0003800000 */
.L_x_5:
[----:B------:R-:W-:-:S00]  /*06b0*/  BRA `(.L_x_5) ;  /* 0xfffffffc00fc7947 */ /* 0x000fc0000383ffff */
[----:B------:R-:W-:-:S00]  /*06c0*/  NOP ;  /* 0x0000000000007918 */ /* 0x000fc00000000000 */
        /* <DEDUP_REMOVED lines=11> */
.L_x_8:


//--------------------- .text.classifyRootCandidatesShifting --------------------------
	.section	.text.classifyRootCandidatesShifting,"ax",@progbits
	.align	128
        .global         classifyRootCandidatesShifting
        .type           classifyRootCandidatesShifting,@function
        .size           classifyRootCandidatesShifting,(.L_x_9 - classifyRootCandidatesShifting)
        .other          classifyRootCandidatesShifting,@"STO_CUDA_ENTRY STV_DEFAULT"
classifyRootCandidatesShifting:
.text.classifyRootCandidatesShifting:
        /* <DEDUP_REMOVED lines=15> */
[----:B------:R-:W-:-:S06]  /*00f0*/  IMAD R7, R3, UR6, R0 ;  /* 0x0000000603077c24 */ /* 0x000fcc000f8e0200 */
[----:B------:R-:W2:Y:S01]  /*0100*/  LDC.64 R2, c[0x0][0x380] ;  /* 0x0000e000ff027b82 */ /* 0x000ea20000000a00 */
[----:B0-----:R-:W-:-:S06]  /*0110*/  IMAD.WIDE R4, R7, 0x8, R4 ;  /* 0x0000000807047825 */ /* 0x001fcc00078e0204 */
[----:B-1----:R-:W3:Y:S01]  /*0120*/  LDG.E R4, desc[UR4][R4.64] ;  /* 0x0000000404047981 */ /* 0x002ee2000c1e1900 */
[----:B--2---:R-:W-:Y:S01]  /*0130*/  IMAD.WIDE R2, R7, 0x4, R2 ;  /* 0x0000000407027825 */ /* 0x004fe200078e0202 */
[----:B---3--:R-:W-:-:S04]  /*0140*/  PRMT R9, R4, 0x7632, R9 ;  /* 0x0000763204097816 */ /* 0x008fc80000000009 */
[----:B------:R-:W-:-:S04]  /*0150*/  LOP3.LUT R9, R4, R9, RZ, 0xfc, !PT ;  /* 0x0000000904097212 */ /* 0x000fc800078efcff */
[----:B------:R-:W-:-:S04]  /*0160*/  PRMT R0, R9, 0x9910, RZ ;  /* 0x0000991009007816 */ /* 0x000fc800000000ff */
[----:B------:R-:W-:-:S13]  /*0170*/  ISETP.NE.AND P0, PT, R0, RZ, PT ;  /* 0x000000ff0000720c */ /* 0x000fda0003f05270 */
[----:B------:R-:W-:Y:S05]  /*0180*/  @P0 EXIT ;  /* 0x000000000000094d */ /* 0x000fea0003800000 */
[----:B------:R-:W2:Y:S02]  /*0190*/  LDG.E R0, desc[UR4][R2.64] ;  /* 0x0000000402007981 */ /* 0x000ea4000c1e1900 */
[----:B--2---:R-:W-:-:S05]  /*01a0*/  LOP3.LUT R5, R0, 0x80000000, RZ, 0xfc, !PT ;  /* 0x8000000000057812 */ /* 0x004fca00078efcff */
[----:B------:R-:W-:Y:S01]  /*01b0*/  STG.E desc[UR4][R2.64], R5 ;  /* 0x0000000502007986 */ /* 0x000fe2000c101904 */
[----:B------:R-:W-:Y:S05]  /*01c0*/  EXIT ;  /* 0x000000000000794d */ /* 0x000fea0003800000 */
.L_x_6:
        /* <DEDUP_REMOVED lines=11> */
.L_x_9:


//--------------------- .text.labelWithSharedLinksInterleaved --------------------------
	.section	.text.labelWithSharedLinksInterleaved,"ax",@progbits
	.align	128
        .global         labelWithSharedLinksInterleaved
        .type           labelWithSharedLinksInterleaved,@function
        .size           labelWithSharedLinksInterleaved,(.L_x_10 - labelWithSharedLinksInterleaved)
        .other          labelWithSharedLinksInterleaved,@"STO_CUDA_ENTRY STV_DEFAULT"
labelWithSharedLinksInterleaved:
.text.labelWithSharedLinksInterleaved:
[----:B------:R-:W-:Y:S01]  /*0000*/  LDC R1, c[0x0][0x37c] ;  /* 0x0000df00ff017b82 */ /* 0x000fe20000000800 */
[----:B------:R-:W0:Y:S07]  /*0010*/  S2R R3, SR_TID.Y ;  /* 0x0000000000037919 */ /* 0x000e2e0000002200 */
[----:B------:R-:W1:Y:S01]  /*0020*/  LDC R2, c[0x0][0x360] ;  /* 0x0000d800ff027b82 */ /* 0x000e620000000800 */
[----:B------:R-:W1:Y:S07]  /*0030*/  S2R R5, SR_TID.X ;  /* 0x0000000000057919 */ /* 0x000e6e0000002100 */
[----:B------:R-:W0:Y:S08]  /*0040*/  S2UR UR5, SR_CTAID.Y ;  /* 0x00000000000579c3 */ /* 0x000e300000002600 */
[----:B------:R-:W0:Y:S08]  /*0050*/  LDC R0, c[0x0][0x364] ;  /* 0x0000d900ff007b82 */ /* 0x000e300000000800 */
[----:B------:R-:W1:Y:S08]  /*0060*/  S2UR UR4, SR_CTAID.X ;  /* 0x00000000000479c3 */ /* 0x000e700000002500 */
[----:B------:R-:W2:Y:S01]  /*0070*/  LDC.64 R8, c[0x0][0x398] ;  /* 0x0000e600ff087b82 */ /* 0x000ea20000000a00 */
[----:B0-----:R-:W-:-:S02]  /*0080*/  IMAD R0, R0, UR5, R3 ;  /* 0x0000000500007c24 */ /* 0x001fc4000f8e0203 */
[----:B-1----:R-:W-:-:S03]  /*0090*/  IMAD R7, R2, UR4, R5 ;  /* 0x0000000402077c24 */ /* 0x002fc6000f8e0205 */
[----:B--2---:R-:W-:-:S04]  /*00a0*/  ISETP.GE.U32.AND P0, PT, R0, R9, PT ;  /* 0x000000090000720c */ /* 0x004fc80003f06070 */
[----:B------:R-:W-:-:S13]  /*00b0*/  ISETP.GE.U32.OR P0, PT, R7, R8, P0 ;  /* 0x000000080700720c */ /* 0x000fda0000706470 */
[----:B------:R-:W-:Y:S05]  /*00c0*/  @P0 EXIT ;  /* 0x000000000000094d */ /* 0x000fea0003800000 */
[----:B------:R-:W0:Y:S01]  /*00d0*/  LDC.64 R10, c[0x0][0x390] ;  /* 0x0000e400ff0a7b82 */ /* 0x000e220000000a00 */
[----:B------:R-:W-:Y:S01]  /*00e0*/  VIADD R2, R8, 0xffffffff ;  /* 0xffffffff08027836 */ /* 0x000fe20000000000 */
[----:B------:R-:W1:Y:S01]  /*00f0*/  LDCU.64 UR4, c[0x0][0x358] ;  /* 0x00006b00ff0477ac */ /* 0x000e620008000a00 */
[----:B------:R-:W-:Y:S02]  /*0100*/  IMAD R6, R0, R8, R7 ;  /* 0x0000000800067224 */ /* 0x000fe400078e0207 */
[----:B------:R-:W-:Y:S01]  /*0110*/  VIADD R9, R9, 0xffffffff ;  /* 0xffffffff09097836 */ /* 0x000fe20000000000 */
[----:B------:R-:W-:Y:S01]  /*0120*/  ISETP.GE.U32.AND P1, PT, R7, R2, PT ;  /* 0x000000020700720c */ /* 0x000fe20003f26070 */
[----:B------:R-:W-:-:S12]  /*0130*/  VIADD R17, R6, 0x1 ;  /* 0x0000000106117836 */ /* 0x000fd80000000000 */
[----:B------:R-:W-:Y:S02]  /*0140*/  @P1 IMAD.MOV R17, RZ, RZ, R6 ;  /* 0x000000ffff111224 */ /* 0x000fe400078e0206 */
[----:B0-----:R-:W-:-:S04]  /*0150*/  IMAD.WIDE.U32 R14, R6, 0x4, R10 ;  /* 0x00000004060e7825 */ /* 0x001fc800078e000a */
[----:B------:R-:W-:Y:S01]  /*0160*/  IMAD.WIDE.U32 R16, R17, 0x4, R10 ;  /* 0x0000000411107825 */ /* 0x000fe200078e000a */
[----:B-1----:R-:W2:Y:S04]  /*0170*/  LDG.E R4, desc[UR4][R14.64] ;  /* 0x000000040e047981 */ /* 0x002ea8000c1e1900 */
[----:B------:R-:W3:Y:S01]  /*0180*/  LDG.E R13, desc[UR4][R16.64] ;  /* 0x00000004100d7981 */ /* 0x000ee2000c1e1900 */
[----:B------:R-:W-:-:S04]  /*0190*/  ISETP.GE.U32.AND P2, PT, R0, R9, PT ;  /* 0x000000090000720c */ /* 0x000fc80003f46070 */
[----:B------:R-:W-:-:S05]  /*01a0*/  SEL R9, R8, RZ, !P2 ;  /* 0x000000ff08097207 */ /* 0x000fca0005000000 */
[----:B------:R-:W-:-:S04]  /*01b0*/  IMAD.IADD R9, R6, 0x1, R9 ;  /* 0x0000000106097824 */ /* 0x000fc800078e0209 */
[----:B------:R-:W-:-:S05]  /*01c0*/  IMAD.WIDE.U32 R18, R9, 0x4, R10 ;  /* 0x0000000409127825 */ /* 0x000fca00078e000a */
[----:B------:R-:W4:Y:S01]  /*01d0*/  LDG.E R12, desc[UR4][R18.64] ;  /* 0x00000004120c7981 */ /* 0x000f22000c1e1900 */
[----:B------:R-:W-:Y:S01]  /*01e0*/  ISETP.NE.AND P3, PT, R7, RZ, PT ;  /* 0x000000ff0700720c */ /* 0x000fe20003f65270 */
[----:B------:R-:W-:-:S12]  /*01f0*/  VIADD R21, R6, 0xffffffff ;  /* 0xffffffff06157836 */ /* 0x000fd80000000000 */
[----:B------:R-:W-:-:S04]  /*0200*/  @!P3 IMAD.MOV R21, RZ, RZ, R6 ;  /* 0x000000ffff15b224 */ /* 0x000fc800078e0206 */
[----:B------:R-:W-:-:S05]  /*0210*/  IMAD.WIDE.U32 R20, R21, 0x4, R10 ;  /* 0x0000000415147825 */ /* 0x000fca00078e000a */
[----:B------:R-:W5:Y:S01]  /*0220*/  LDG.E R9, desc[UR4][R20.64] ;  /* 0x0000000414097981 */ /* 0x000f62000c1e1900 */
[----:B------:R-:W-:-:S04]  /*0230*/  ISETP.NE.AND P0, PT, R0, RZ, PT ;  /* 0x000000ff0000720c */ /* 0x000fc80003f05270 */
[----:B------:R-:W-:-:S05]  /*0240*/  SEL R7, R8, RZ, P0 ;  /* 0x000000ff08077207 */ /* 0x000fca0000000000 */
[----:B------:R-:W-:-:S04]  /*0250*/  IMAD.IADD R7, R6, 0x1, -R7 ;  /* 0x0000000106077824 */ /* 0x000fc800078e0a07 */
[----:B------:R-:W-:-:S05]  /*0260*/  IMAD.WIDE.U32 R10, R7, 0x4, R10 ;  /* 0x00000004070a7825 */ /* 0x000fca00078e000a */
[----:B------:R0:W5:Y:S01]  /*0270*/  LDG.E R7, desc[UR4][R10.64] ;  /* 0x000000040a077981 */ /* 0x000162000c1e1900 */
[C---:B--2---:R-:W-:Y:S02]  /*0280*/  PRMT R0, R4.reuse, 0x7771, RZ ;  /* 0x0000777104007816 */ /* 0x044fe400000000ff */
[----:B------:R-:W-:Y:S02]  /*0290*/  PRMT R2, R4, 0x7770, RZ ;  /* 0x0000777004027816 */ /* 0x000fe400000000ff */
[C---:B---3--:R-:W-:Y:S02]  /*02a0*/  PRMT R8, R13.reuse, 0x7771, RZ ;  /* 0x000077710d087816 */ /* 0x048fe400000000ff */
[----:B------:R-:W-:Y:S02]  /*02b0*/  PRMT R14, R13, 0x7770, RZ ;  /* 0x000077700d0e7816 */ /* 0x000fe400000000ff */
[----:B------:R-:W-:Y:S02]  /*02c0*/  VIMNMX.U16x2 R15, PT, PT, R8, R0, PT ;  /* 0x00000000080f7248 */ /* 0x000fe40003fe0200 */
[----:B0-----:R-:W-:-:S02]  /*02d0*/  VIMNMX.U16x2 R11, PT, PT, R14, R2, PT ;  /* 0x000000020e0b7248 */ /* 0x001fc40003fe0200 */
[----:B------:R-:W-:Y:S02]  /*02e0*/  PRMT R10, R15, 0x7610, R10 ;  /* 0x000076100f0a7816 */ /* 0x000fe4000000000a */
[----:B------:R-:W-:Y:S02]  /*02f0*/  VIMNMX.U16x2 R17, PT, PT, R8, R0, !PT ;  /* 0x0000000008117248 */ /* 0x000fe40007fe0200 */
[----:B------:R-:W-:Y:S01]  /*0300*/  VIMNMX.U16x2 R16, PT, PT, R14, R2, !PT ;  /* 0x000000020e107248 */ /* 0x000fe20007fe0200 */
[----:B------:R-:W-:Y:S01]  /*0310*/  IMAD.MOV R10, RZ, RZ, -R10 ;  /* 0x000000ffff0a7224 */ /* 0x000fe200078e0a0a */
[----:B------:R-:W-:Y:S02]  /*0320*/  PRMT R14, R11, 0x7610, R14 ;  /* 0x000076100b0e7816 */ /* 0x000fe4000000000e */
[----:B------:R-:W-:Y:S02]  /*0330*/  PRMT R11, R17, 0x7610, R11 ;  /* 0x00007610110b7816 */ /* 0x000fe4000000000b */
[----:B------:R-:W-:-:S02]  /*0340*/  PRMT R10, R10, 0x7710, RZ ;  /* 0x000077100a0a7816 */ /* 0x000fc400000000ff */
[----:B------:R-:W-:Y:S02]  /*0350*/  PRMT R4, R4, 0x7772, RZ ;  /* 0x0000777204047816 */ /* 0x000fe400000000ff */
[----:B------:R-:W-:Y:S01]  /*0360*/  PRMT R8, R13, 0x7772, RZ ;  /* 0x000077720d087816 */ /* 0x000fe200000000ff */
[----:B------:R-:W-:Y:S02]  /*0370*/  IMAD.MOV R13, RZ, RZ, -R14 ;  /* 0x000000ffff0d7224 */ /* 0x000fe400078e0a0e */
[----:B------:R-:W-:Y:S01]  /*0380*/  IMAD.IADD R11, R11, 0x1, R10 ;  /* 0x000000010b0b7824 */ /* 0x000fe200078e020a */
[CC--:B------:R-:W-:Y:S02]  /*0390*/  VIMNMX.U16x2 R14, PT, PT, R8.reuse, R4.reuse, PT ;  /* 0x00000004080e7248 */ /* 0x0c0fe40003fe0200 */
[----:B------:R-:W-:Y:S02]  /*03a0*/  VIMNMX.U16x2 R15, PT, PT, R8, R4, !PT ;  /* 0x00000004080f7248 */ /* 0x000fe40007fe0200 */
[C---:B----4-:R-:W-:Y:S01]  /*03b0*/  PRMT R8, R12.reuse, 0x7770, RZ ;  /* 0x000077700c087816 */ /* 0x050fe200000000ff */
[----:B------:R-:W-:Y:S01]  /*03c0*/  IMAD.MOV R14, RZ, RZ, -R14 ;  /* 0x000000ffff0e7224 */ /* 0x000fe200078e0a0e */
[----:B------:R-:W-:-:S02]  /*03d0*/  PRMT R10, R12, 0x7771, RZ ;  /* 0x000077710c0a7816 */ /* 0x000fc400000000ff */
[----:B------:R-:W-:Y:S02]  /*03e0*/  PRMT R12, R12, 0x7772, RZ ;  /* 0x000077720c0c7816 */ /* 0x000fe400000000ff */
[----:B------:R-:W-:Y:S02]  /*03f0*/  PRMT R13, R13, 0x7710, RZ ;  /* 0x000077100d0d7816 */ /* 0x000fe400000000ff */
[----:B------:R-:W-:Y:S02]  /*0400*/  VIMNMX.U16x2 R17, PT, PT, R10, R0, PT ;  /* 0x000000000a117248 */ /* 0x000fe40003fe0200 */
[-C--:B------:R-:W-:Y:S01]  /*0410*/  VIMNMX.U16x2 R18, PT, PT, R12, R4.reuse, PT ;  /* 0x000000040c127248 */ /* 0x080fe20003fe0200 */
[----:B------:R-:W-:Y:S01]  /*0420*/  IMAD.IADD R13, R16, 0x1, R13 ;  /* 0x00000001100d7824 */ /* 0x000fe200078e020d */
[----:B------:R-:W-:Y:S02]  /*0430*/  VIMNMX.U16x2 R19, PT, PT, R12, R4, !PT ;  /* 0x000000040c137248 */ /* 0x000fe40007fe0200 */
[----:B------:R-:W-:-:S02]  /*0440*/  PRMT R12, R17, 0x7610, R12 ;  /* 0x00007610110c7816 */ /* 0x000fc4000000000c */
[-C--:B------:R-:W-:Y:S02]  /*0450*/  VIMNMX.U16x2 R16, PT, PT, R8, R2.reuse, PT ;  /* 0x0000000208107248 */ /* 0x080fe40003fe0200 */
[----:B------:R-:W-:Y:S02]  /*0460*/  PRMT R17, R18, 0x7610, R17 ;  /* 0x0000761012117816 */ /* 0x000fe40000000011 */
[----:B------:R-:W-:Y:S01]  /*0470*/  PRMT R18, R19, 0x7610, R18 ;  /* 0x0000761013127816 */ /* 0x000fe20000000012 */
[----:B------:R-:W-:Y:S01]  /*0480*/  IMAD.MOV R16, RZ, RZ, -R16 ;  /* 0x000000ffff107224 */ /* 0x000fe200078e0a10 */
[----:B------:R-:W-:Y:S01]  /*0490*/  VIMNMX.U16x2 R8, PT, PT, R8, R2, !PT ;  /* 0x0000000208087248 */ /* 0x000fe20007fe0200 */
[----:B------:R-:W-:Y:S01]  /*04a0*/  IMAD.MOV R19, RZ, RZ, -R12 ;  /* 0x000000ffff137224 */ /* 0x000fe200078e0a0c */
[----:B------:R-:W-:Y:S01]  /*04b0*/  PRMT R12, R14, 0x7710, RZ ;  /* 0x000077100e0c7816 */ /* 0x000fe200000000ff */
[----:B------:R-:W-:Y:S01]  /*04c0*/  IMAD.MOV R21, RZ, RZ, -R17 ;  /* 0x000000ffff157224 */ /* 0x000fe200078e0a11 */
[----:B------:R-:W-:-:S02]  /*04d0*/  VIMNMX.U16x2 R10, PT, PT, R10, R0, !PT ;  /* 0x000000000a0a7248 */ /* 0x000fc40007fe0200 */
[----:B------:R-:W-:Y:S01]  /*04e0*/  PRMT R17, R16, 0x7710, RZ ;  /* 0x0000771010117816 */ /* 0x000fe200000000ff */
[----:B------:R-:W-:Y:S01]  /*04f0*/  IMAD.IADD R15, R15, 0x1, R12 ;  /* 0x000000010f0f7824 */ /* 0x000fe200078e020c */
[----:B------:R-:W-:Y:S02]  /*0500*/  PRMT R19, R19, 0x7710, RZ ;  /* 0x0000771013137816 */ /* 0x000fe400000000ff */
[----:B------:R-:W-:Y:S01]  /*0510*/  PRMT R21, R21, 0x7710, RZ ;  /* 0x0000771015157816 */ /* 0x000fe200000000ff */
[----:B------:R-:W-:Y:S01]  /*0520*/  IMAD.IADD R12, R8, 0x1, R17 ;  /* 0x00000001080c7824 */ /* 0x000fe200078e0211 */
[----:B------:R-:W-:Y:S01]  /*0530*/  LOP3.LUT R8, R11, 0xffff, RZ, 0xc0, !PT ;  /* 0x0000ffff0b087812 */ /* 0x000fe200078ec0ff */
[----:B------:R-:W-:Y:S01]  /*0540*/  IMAD.IADD R10, R10, 0x1, R19 ;  /* 0x000000010a0a7824 */ /* 0x000fe200078e0213 */
[----:B------:R-:W-:Y:S01]  /*0550*/  LOP3.LUT R13, R13, 0xffff, RZ, 0xc0, !PT ;  /* 0x0000ffff0d0d7812 */ /* 0x000fe200078ec0ff */
[----:B------:R-:W-:Y:S01]  /*0560*/  IMAD.IADD R18, R18, 0x1, R21 ;  /* 0x0000000112127824 */ /* 0x000fe200078e0215 */
[----:B------:R-:W-:-:S02]  /*0570*/  LOP3.LUT R12, R12, 0xffff, RZ, 0xc0, !PT ;  /* 0x0000ffff0c0c7812 */ /* 0x000fc400078ec0ff */
[----:B------:R-:W-:Y:S02]  /*0580*/  LOP3.LUT R11, R10, 0xffff, RZ, 0xc0, !PT ;  /* 0x0000ffff0a0b7812 */ /* 0x000fe400078ec0ff */
[----:B------:R-:W-:Y:S02]  /*0590*/  LOP3.LUT R18, R18, 0xffff, RZ, 0xc0, !PT ;  /* 0x0000ffff12127812 */ /* 0x000fe400078ec0ff */
[----:B------:R-:W-:Y:S02]  /*05a0*/  LOP3.LUT R15, R15, 0xffff, RZ, 0xc0, !PT ;  /* 0x0000ffff0f0f7812 */ /* 0x000fe400078ec0ff */
[----:B------:R-:W-:Y:S02]  /*05b0*/  IADD3 R11, PT, PT, R18, R11, R12 ;  /* 0x0000000b120b7210 */ /* 0x000fe40007ffe00c */
[----:B-----5:R-:W-:Y:S02]  /*05c0*/  PRMT R10, R9, 0x7770, RZ ;  /* 0x00007770090a7816 */ /* 0x020fe400000000ff */
[----:B------:R-:W-:-:S02]  /*05d0*/  IADD3 R13, PT, PT, R15, R8, R13 ;  /* 0x000000080f0d7210 */ /* 0x000fc40007ffe00d */
[----:B------:R-:W-:Y:S02]  /*05e0*/  PRMT R8, R9, 0x7771, RZ ;  /* 0x0000777109087816 */ /* 0x000fe400000000ff */
[----:B------:R-:W-:Y:S02]  /*05f0*/  ISETP.LT.U32.AND P2, PT, R11, 0x14, !P2 ;  /* 0x000000140b00780c */ /* 0x000fe40005741070 */
[----:B------:R-:W-:Y:S02]  /*0600*/  VIMNMX.U16x2 R11, PT, PT, R10, R2, PT ;  /* 0x000000020a0b7248 */ /* 0x000fe40003fe0200 */
[----:B------:R-:W-:Y:S02]  /*0610*/  ISETP.LT.U32.AND P1, PT, R13, 0x14, !P1 ;  /* 0x000000140d00780c */ /* 0x000fe40004f21070 */
[----:B------:R-:W-:Y:S02]  /*0620*/  VIMNMX.U16x2 R13, PT, PT, R8, R0, PT ;  /* 0x00000000080d7248 */ /* 0x000fe40003fe0200 */
[----:B------:R-:W-:-:S02]  /*0630*/  VIMNMX.U16x2 R12, PT, PT, R10, R2, !PT ;  /* 0x000000020a0c7248 */ /* 0x000fc40007fe0200 */
[----:B------:R-:W-:Y:S02]  /*0640*/  PRMT R10, R11, 0x7610, R10 ;  /* 0x000076100b0a7816 */ /* 0x000fe4000000000a */
[----:B------:R-:W-:Y:S02]  /*0650*/  VIMNMX.U16x2 R14, PT, PT, R8, R0, !PT ;  /* 0x00000000080e7248 */ /* 0x000fe40007fe0200 */
[----:B------:R-:W-:Y:S02]  /*0660*/  PRMT R11, R13, 0x7610, R11 ;  /* 0x000076100d0b7816 */ /* 0x000fe4000000000b */
[----:B------:R-:W-:Y:S01]  /*0670*/  PRMT R8, R9, 0x7772, RZ ;  /* 0x0000777209087816 */ /* 0x000fe200000000ff */
[--C-:B------:R-:W-:Y:S01]  /*0680*/  IMAD.MOV R9, RZ, RZ, -R10.reuse ;  /* 0x000000ffff097224 */ /* 0x100fe200078e0a0a */
[----:B------:R-:W-:Y:S01]  /*0690*/  PRMT R10, R14, 0x7610, R10 ;  /* 0x000076100e0a7816 */ /* 0x000fe2000000000a */
[----:B------:R-:W-:Y:S01]  /*06a0*/  IMAD.MOV R15, RZ, RZ, -R11 ;  /* 0x000000ffff0f7224 */ /* 0x000fe200078e0a0b */
[----:B------:R-:W-:-:S02]  /*06b0*/  VIMNMX.U16x2 R11, PT, PT, R8, R4, PT ;  /* 0x00000004080b7248 */ /* 0x000fc40003fe0200 */
[----:B------:R-:W-:Y:S02]  /*06c0*/  PRMT R9, R9, 0x7710, RZ ;  /* 0x0000771009097816 */ /* 0x000fe400000000ff */
[----:B------:R-:W-:Y:S01]  /*06d0*/  PRMT R15, R15, 0x7710, RZ ;  /* 0x000077100f0f7816 */ /* 0x000fe200000000ff */
[----:B------:R-:W-:Y:S01]  /*06e0*/  IMAD.MOV R11, RZ, RZ, -R11 ;  /* 0x000000ffff0b7224 */ /* 0x000fe200078e0a0b */
[----:B------:R-:W-:Y:S01]  /*06f0*/  VIMNMX.U16x2 R13, PT, PT, R8, R4, !PT ;  /* 0x00000004080d7248 */ /* 0x000fe20007fe0200 */
[----:B------:R-:W-:Y:S01]  /*0700*/  IMAD.IADD R9, R12, 0x1, R9 ;  /* 0x000000010c097824 */ /* 0x000fe200078e0209 */
[C---:B------:R-:W-:Y:S01]  /*0710*/  PRMT R8, R7.reuse, 0x7770, RZ ;  /* 0x0000777007087816 */ /* 0x040fe200000000ff */
[----:B------:R-:W-:Y:S01]  /*0720*/  IMAD.IADD R10, R10, 0x1, R15 ;  /* 0x000000010a0a7824 */ /* 0x000fe200078e020f */
[----:B------:R-:W-:Y:S02]  /*0730*/  PRMT R12, R7, 0x7771, RZ ;  /* 0x00007771070c7816 */ /* 0x000fe400000000ff */
[----:B------:R-:W-:-:S02]  /*0740*/  VIMNMX.U16x2 R15, PT, PT, R8, R2, PT ;  /* 0x00000002080f7248 */ /* 0x000fc40003fe0200 */
[----:B------:R-:W-:Y:S02]  /*0750*/  PRMT R14, R7, 0x7772, RZ ;  /* 0x00007772070e7816 */ /* 0x000fe400000000ff */
[CC--:B------:R-:W-:Y:S02]  /*0760*/  VIMNMX.U16x2 R7, PT, PT, R12.reuse, R0.reuse, PT ;  /* 0x000000000c077248 */ /* 0x0c0fe40003fe0200 */
[----:B------:R-:W-:Y:S02]  /*0770*/  VIMNMX.U16x2 R12, PT, PT, R12, R0, !PT ;  /* 0x000000000c0c7248 */ /* 0x000fe40007fe0200 */
[----:B------:R-:W-:Y:S01]  /*0780*/  VIMNMX.U16x2 R8, PT, PT, R8, R2, !PT ;  /* 0x0000000208087248 */ /* 0x000fe20007fe0200 */
[----:B------:R-:W0:Y:S01]  /*0790*/  S2R R0, SR_CgaCtaId ;  /* 0x0000000000007919 */ /* 0x000e220000008800 */
[----:B------:R-:W-:Y:S02]  /*07a0*/  PRMT R2, R15, 0x7610, R2 ;  /* 0x000076100f027816 */ /* 0x000fe40000000002 */
[----:B------:R-:W-:-:S02]  /*07b0*/  VIMNMX.U16x2 R16, PT, PT, R14, R4, PT ;  /* 0x000000040e107248 */ /* 0x000fc40003fe0200 */
[----:B------:R-:W-:Y:S01]  /*07c0*/  VIMNMX.U16x2 R14, PT, PT, R14, R4, !PT ;  /* 0x000000040e0e7248 */ /* 0x000fe20007fe0200 */
[----:B------:R-:W-:Y:S01]  /*07d0*/  IMAD.MOV R15, RZ, RZ, -R2 ;  /* 0x000000ffff0f7224 */ /* 0x000fe200078e0a02 */
[----:B------:R-:W-:Y:S02]  /*07e0*/  PRMT R4, R8, 0x7610, R4 ;  /* 0x0000761008047816 */ /* 0x000fe40000000004 */
[----:B------:R-:W-:Y:S02]  /*07f0*/  PRMT R8, R12, 0x7610, R8 ;  /* 0x000076100c087816 */ /* 0x000fe40000000008 */
[----:B------:R-:W-:Y:S02]  /*0800*/  PRMT R2, R11, 0x7710, RZ ;  /* 0x000077100b027816 */ /* 0x000fe400000000ff */
[----:B------:R-:W-:Y:S01]  /*0810*/  PRMT R12, R16, 0x7610, R12 ;  /* 0x00007610100c7816 */ /* 0x000fe2000000000c */
[----:B------:R-:W-:Y:S01]  /*0820*/  IMAD.MOV R16, RZ, RZ, -R7 ;  /* 0x000000ffff107224 */ /* 0x000fe200078e0a07 */
[----:B------:R-:W-:Y:S01]  /*0830*/  PRMT R7, R15, 0x7710, RZ ;  /* 0x000077100f077816 */ /* 0x000fe200000000ff */
[----:B------:R-:W-:Y:S01]  /*0840*/  IMAD.IADD R13, R13, 0x1, R2 ;  /* 0x000000010d0d7824 */ /* 0x000fe200078e0202 */
[----:B------:R-:W-:Y:S01]  /*0850*/  LOP3.LUT R9, R9, 0xffff, RZ, 0xc0, !PT ;  /* 0x0000ffff09097812 */ /* 0x000fe200078ec0ff */
[----:B------:R-:W-:Y:S01]  /*0860*/  IMAD.MOV R12, RZ, RZ, -R12 ;  /* 0x000000ffff0c7224 */ /* 0x000fe200078e0a0c */
[----:B------:R-:W-:Y:S01]  /*0870*/  LOP3.LUT R10, R10, 0xffff, RZ, 0xc0, !PT ;  /* 0x0000ffff0a0a7812 */ /* 0x000fe200078ec0ff */
[----:B------:R-:W-:Y:S01]  /*0880*/  IMAD.IADD R4, R4, 0x1, R7 ;  /* 0x0000000104047824 */ /* 0x000fe200078e0207 */
[----:B------:R-:W-:-:S02]  /*0890*/  LOP3.LUT R13, R13, 0xffff, RZ, 0xc0, !PT ;  /* 0x0000ffff0d0d7812 */ /* 0x000fc400078ec0ff */
[----:B------:R-:W-:Y:S02]  /*08a0*/  PRMT R11, R16, 0x7710, RZ ;  /* 0x00007710100b7816 */ /* 0x000fe400000000ff */
[----:B------:R-:W-:Y:S01]  /*08b0*/  PRMT R15, R12, 0x7710, RZ ;  /* 0x000077100c0f7816 */ /* 0x000fe200000000ff */
[----:B------:R-:W-:Y:S01]  /*08c0*/  VIADD R12, R5, 0x1 ;  /* 0x00000001050c7836 */ /* 0x000fe20000000000 */
[----:B------:R-:W-:Y:S01]  /*08d0*/  IADD3 R9, PT, PT, R13, R10, R9 ;  /* 0x0000000a0d097210 */ /* 0x000fe20007ffe009 */
[----:B------:R-:W-:Y:S01]  /*08e0*/  IMAD.IADD R8, R8, 0x1, R11 ;  /* 0x0000000108087824 */ /* 0x000fe200078e020b */
[----:B------:R-:W-:Y:S01]  /*08f0*/  MOV R11, 0x400 ;  /* 0x00000400000b7802 */ /* 0x000fe20000000f00 */
[----:B------:R-:W-:Y:S01]  /*0900*/  IMAD.IADD R14, R14, 0x1, R15 ;  /* 0x000000010e0e7824 */ /* 0x000fe200078e020f */
[----:B------:R-:W-:Y:S01]  /*0910*/  ISETP.LT.U32.AND P3, PT, R9, 0x14, P3 ;  /* 0x000000140900780c */ /* 0x000fe20001f61070 */
[----:B------:R-:W-:Y:S01]  /*0920*/  VIADD R9, R3, 0x1 ;  /* 0x0000000103097836 */ /* 0x000fe20000000000 */
[----:B------:R-:W-:Y:S01]  /*0930*/  LOP3.LUT R4, R4, 0xffff, RZ, 0xc0, !PT ;  /* 0x0000ffff04047812 */ /* 0x000fe200078ec0ff */
[----:B------:R-:W-:Y:S01]  /*0940*/  @!P2 IMAD.MOV R9, RZ, RZ, R3 ;  /* 0x000000ffff09a224 */ /* 0x000fe200078e0203 */
[----:B------:R-:W-:Y:S01]  /*0950*/  LOP3.LUT R7, R8, 0xffff, RZ, 0xc0, !PT ;  /* 0x0000ffff08077812 */ /* 0x000fe200078ec0ff */
[----:B------:R-:W-:Y:S01]  /*0960*/  @!P1 IMAD.MOV R12, RZ, RZ, R5 ;  /* 0x000000ffff0c9224 */ /* 0x000fe200078e0205 */
[----:B------:R-:W-:-:S02]  /*0970*/  LOP3.LUT R14, R14, 0xffff, RZ, 0xc0, !PT ;  /* 0x0000ffff0e0e7812 */ /* 0x000fc400078ec0ff */
[----:B------:R-:W-:Y:S02]  /*0980*/  SEL R10, RZ, 0x1, !P3 ;  /* 0x00000001ff0a7807 */ /* 0x000fe40005800000 */
[----:B0-----:R-:W-:Y:S02]  /*0990*/  LEA R2, R0, R11, 0x18 ;  /* 0x0000000b00027211 */ /* 0x001fe400078ec0ff */
[----:B------:R-:W-:Y:S02]  /*09a0*/  IADD3 R4, PT, PT, R14, R7, R4 ;  /* 0x000000070e047210 */ /* 0x000fe40007ffe004 */
[----:B------:R-:W-:Y:S01]  /*09b0*/  ISETP.GT.U32.AND P3, PT, R9, 0x1f, PT ;  /* 0x0000001f0900780c */ /* 0x000fe20003f64070 */
[--C-:B------:R-:W-:Y:S01]  /*09c0*/  IMAD R0, R3, 0x108, R2.reuse ;  /* 0x0000010803007824 */ /* 0x100fe200078e0202 */
[----:B------:R-:W-:Y:S01]  /*09d0*/  ISETP.LT.U32.AND P5, PT, R4, 0x14, P0 ;  /* 0x000000140400780c */ /* 0x000fe200007a1070 */
[C---:B------:R-:W-:Y:S01]  /*09e0*/  IMAD R4, R5.reuse, 0x8, R2 ;  /* 0x0000000805047824 */ /* 0x040fe200078e0202 */
[----:B------:R-:W-:Y:S01]  /*09f0*/  ISETP.GT.U32.AND P4, PT, R12, 0x1f, PT ;  /* 0x0000001f0c00780c */ /* 0x000fe20003f84070 */
[----:B------:R-:W-:Y:S01]  /*0a00*/  IMAD R2, R5, 0x8, R0 ;  /* 0x0000000805027824 */ /* 0x000fe200078e0200 */
[----:B------:R-:W-:Y:S01]  /*0a10*/  SEL R14, RZ, 0x1, !P5 ;  /* 0x00000001ff0e7807 */ /* 0x000fe20006800000 */
[----:B------:R-:W-:Y:S01]  /*0a20*/  VIADD R8, R4, 0x2 ;  /* 0x0000000204087836 */ /* 0x000fe20000000000 */
[----:B------:R-:W-:-:S02]  /*0a30*/  SEL R7, RZ, 0x1, !P1 ;  /* 0x00000001ff077807 */ /* 0x000fc40004800000 */
[----:B------:R-:W-:Y:S02]  /*0a40*/  SEL R12, RZ, 0x1, !P2 ;  /* 0x00000001ff0c7807 */ /* 0x000fe40005000000 */
[----:B------:R-:W-:Y:S01]  /*0a50*/  PLOP3.LUT P0, PT, PT, PT, PT, 0x80, 0x8 ;  /* 0x000000000008781c */ /* 0x000fe20003f0f070 */
[----:B------:R-:W-:Y:S01]  /*0a60*/  @!P3 IMAD R13, R9, 0x108, R8 ;  /* 0x00000108090db824 */ /* 0x000fe200078e0208 */
[----:B------:R-:W-:Y:S02]  /*0a70*/  PRMT R9, R10, 0x5410, R14 ;  /* 0x000054100a097816 */ /* 0x000fe4000000000e */
[----:B------:R-:W-:Y:S01]  /*0a80*/  PRMT R8, R7, 0x5410, R12 ;  /* 0x0000541007087816 */ /* 0x000fe2000000000c */
[----:B------:R-:W-:Y:S01]  /*0a90*/  @!P4 VIADD R11, R2, 0x8 ;  /* 0x00000008020bc836 */ /* 0x000fe20000000000 */
[----:B------:R-:W-:Y:S02]  /*0aa0*/  @!P4 PLOP3.LUT P0, PT, P1, PT, PT, 0x80, 0x8 ;  /* 0x000000000008c81c */ /* 0x000fe40000f0f070 */
[----:B------:R-:W-:Y:S01]  /*0ab0*/  ISETP.GE.U32.AND P5, PT, R5, R10, PT ;  /* 0x0000000a0500720c */ /* 0x000fe20003fa6070 */
[----:B------:R-:W-:Y:S01]  /*0ac0*/  STS.64 [R2], R8 ;  /* 0x0000000802007388 */ /* 0x000fe20000000a00 */
[----:B------:R-:W-:Y:S01]  /*0ad0*/  BAR.SYNC.DEFER_BLOCKING 0x0 ;  /* 0x0000000000007b1d */ /* 0x000fe20000010000 */
[----:B------:R-:W-:-:S08]  /*0ae0*/  ISETP.GE.U32.AND P1, PT, R3, R14, PT ;  /* 0x0000000e0300720c */ /* 0x000fd00003f26070 */
[----:B------:R-:W-:Y:S02]  /*0af0*/  @!P0 IMAD.MOV R11, RZ, RZ, R2 ;  /* 0x000000ffff0b8224 */ /* 0x000fe400078e0202 */
[----:B------:R-:W-:-:S04]  /*0b00*/  @P5 IMAD.IADD R15, R5, 0x1, -R10 ;  /* 0x00000001050f5824 */ /* 0x000fc800078e0a0a */
[----:B------:R-:W-:Y:S02]  /*0b10*/  @P5 IMAD R15, R15, 0x8, R0 ;  /* 0x000000080f0f5824 */ /* 0x000fe400078e0200 */
[----:B------:R-:W-:-:S04]  /*0b20*/  @P1 IMAD.IADD R17, R3, 0x1, -R14 ;  /* 0x0000000103111824 */ /* 0x000fc800078e0a0e */
[----:B------:R-:W-:Y:S01]  /*0b30*/  @P1 IMAD R17, R17, 0x108, R4 ;  /* 0x0000010811111824 */ /* 0x000fe200078e0204 */
[----:B------:R0:W1:Y:S04]  /*0b40*/  @!P4 LDS.U16 R16, [R11] ;  /* 0x000000000b10c984 */ /* 0x0000680000000400 */
[----:B------:R-:W2:Y:S04]  /*0b50*/  @!P3 LDS.U16 R13, [R13] ;  /* 0x000000000d0db984 */ /* 0x000ea80000000400 */
[----:B------:R-:W3:Y:S01]  /*0b60*/  @P5 LDS.U16 R15, [R15+0x4] ;  /* 0x000004000f0f5984 */ /* 0x000ee20000000400 */
[----:B0-----:R-:W-:-:S03]  /*0b70*/  PRMT R11, R14, 0x7610, R11 ;  /* 0x000076100e0b7816 */ /* 0x001fc6000000000b */
[----:B------:R-:W0:Y:S01]  /*0b80*/  @P1 LDS.U16 R18, [R17+0x6] ;  /* 0x0000060011121984 */ /* 0x000e220000000400 */
[----:B-1----:R-:W-:Y:S02]  /*0b90*/  @!P4 IMAD.IADD R16, R7, 0x1, R16 ;  /* 0x000000010710c824 */ /* 0x002fe400078e0210 */
[----:B--2---:R-:W-:-:S03]  /*0ba0*/  @!P3 IMAD.IADD R8, R12, 0x1, R13 ;  /* 0x000000010c08b824 */ /* 0x004fc600078e020d */
[----:B------:R-:W-:Y:S01]  /*0bb0*/  @!P4 PRMT R7, R16, 0x7610, R7 ;  /* 0x000076101007c816 */ /* 0x000fe20000000007 */
[----:B---3--:R-:W-:-:S03]  /*0bc0*/  @P5 IMAD.IADD R9, R10, 0x1, R15 ;  /* 0x000000010a095824 */ /* 0x008fc600078e020f */
[----:B------:R-:W-:Y:S02]  /*0bd0*/  LOP3.LUT R14, R7, 0xffff, RZ, 0xc0, !PT ;  /* 0x0000ffff070e7812 */ /* 0x000fe400078ec0ff */
[----:B------:R-:W-:Y:S01]  /*0be0*/  @!P3 PRMT R12, R8, 0x7610, R12 ;  /* 0x00007610080cb816 */ /* 0x000fe2000000000c */
[----:B0-----:R-:W-:Y:S01]  /*0bf0*/  @P1 IMAD.IADD R18, R11, 0x1, R18 ;  /* 0x000000010b121824 */ /* 0x001fe200078e0212 */
[----:B------:R-:W-:Y:S01]  /*0c00*/  @P5 PRMT R10, R9, 0x7610, R10 ;  /* 0x00007610090a5816 */ /* 0x000fe2000000000a */
[----:B------:R-:W-:Y:S01]  /*0c10*/  IMAD.IADD R9, R14, 0x1, R5 ;  /* 0x000000010e097824 */ /* 0x000fe200078e0205 */
[----:B------:R-:W-:Y:S02]  /*0c20*/  LOP3.LUT R8, R12, 0xffff, RZ, 0xc0, !PT ;  /* 0x0000ffff0c087812 */ /* 0x000fe400078ec0ff */
[----:B------:R-:W-:Y:S02]  /*0c30*/  @P1 PRMT R11, R18, 0x7610, R11 ;  /* 0x00007610120b1816 */ /* 0x000fe4000000000b */
[----:B------:R-:W-:Y:S01]  /*0c40*/  ISETP.GT.U32.AND P0, PT, R9, 0x1f, PT ;  /* 0x0000001f0900780c */ /* 0x000fe20003f04070 */
[----:B------:R-:W-:Y:S01]  /*0c50*/  IMAD.IADD R19, R8, 0x1, R3 ;  /* 0x0000000108137824 */ /* 0x000fe200078e0203 */
[----:B------:R-:W-:-:S02]  /*0c60*/  PRMT R8, R7, 0x5410, R12 ;  /* 0x0000541007087816 */ /* 0x000fc4000000000c */
[C---:B------:R-:W-:Y:S02]  /*0c70*/  PRMT R9, R10.reuse, 0x5410, R11 ;  /* 0x000054100a097816 */ /* 0x040fe4000000000b */
[----:B------:R-:W-:Y:S02]  /*0c80*/  LOP3.LUT R16, R10, 0xffff, RZ, 0xc0, !PT ;  /* 0x0000ffff0a107812 */ /* 0x000fe400078ec0ff */
[----:B------:R-:W-:Y:S01]  /*0c90*/  LOP3.LUT R18, R11, 0xffff, RZ, 0xc0, !PT ;  /* 0x0000ffff0b127812 */ /* 0x000fe200078ec0ff */
[----:B------:R-:W-:Y:S01]  /*0ca0*/  STS.64 [R2], R8 ;  /* 0x0000000802007388 */ /* 0x000fe20000000a00 */
[----:B------:R-:W-:Y:S01]  /*0cb0*/  BAR.SYNC.DEFER_BLOCKING 0x0 ;  /* 0x0000000000007b1d */ /* 0x000fe20000010000 */
[----:B------:R-:W-:Y:S02]  /*0cc0*/  ISETP.GE.U32.AND P2, PT, R5, R16, PT ;  /* 0x000000100500720c */ /* 0x000fe40003f46070 */
[----:B------:R-:W-:Y:S02]  /*0cd0*/  ISETP.GE.U32.AND P3, PT, R3, R18, PT ;  /* 0x000000120300720c */ /* 0x000fe40003f66070 */
[----:B------:R-:W-:-:S09]  /*0ce0*/  ISETP.GT.U32.AND P1, PT, R19, 0x1f, PT ;  /* 0x0000001f1300780c */ /* 0x000fd20003f24070 */
[----:B------:R-:W-:Y:S02]  /*0cf0*/  @P2 IMAD.IADD R13, R5, 0x1, -R16 ;  /* 0x00000001050d2824 */ /* 0x000fe400078e0a10 */
[----:B------:R-:W-:Y:S02]  /*0d00*/  @P3 IMAD.IADD R15, R3, 0x1, -R18 ;  /* 0x00000001030f3824 */ /* 0x000fe400078e0a12 */
[----:B------:R-:W-:Y:S02]  /*0d10*/  @P2 IMAD R16, R13, 0x8, R0 ;  /* 0x000000080d102824 */ /* 0x000fe400078e0200 */
[----:B------:R-:W-:Y:S02]  /*0d20*/  @!P0 IMAD R13, R14, 0x8, R2 ;  /* 0x000000080e0d8824 */ /* 0x000fe400078e0202 */
[--C-:B------:R-:W-:Y:S02]  /*0d30*/  @!P1 IMAD R19, R19, 0x108, R4.reuse ;  /* 0x0000010813139824 */ /* 0x100fe400078e0204 */
[----:B------:R-:W-:Y:S01]  /*0d40*/  @P3 IMAD R20, R15, 0x108, R4 ;  /* 0x000001080f143824 */ /* 0x000fe200078e0204 */
[----:B------:R-:W0:Y:S04]  /*0d50*/  @!P0 LDS.U16 R14, [R13] ;  /* 0x000000000d0e8984 */ /* 0x000e280000000400 */
[----:B------:R-:W1:Y:S04]  /*0d60*/  @!P1 LDS.U16 R15, [R19+0x2] ;  /* 0x00000200130f9984 */ /* 0x000e680000000400 */
[----:B------:R-:W2:Y:S04]  /*0d70*/  @P2 LDS.U16 R17, [R16+0x4] ;  /* 0x0000040010112984 */ /* 0x000ea80000000400 */
[----:B------:R-:W3:Y:S01]  /*0d80*/  @P3 LDS.U16 R18, [R20+0x6] ;  /* 0x0000060014123984 */ /* 0x000ee20000000400 */
[----:B0-----:R-:W-:-:S02]  /*0d90*/  @!P0 IMAD.IADD R14, R7, 0x1, R14 ;  /* 0x00000001070e8824 */ /* 0x001fc400078e020e */
[----:B-1----:R-:W-:-:S03]  /*0da0*/  @!P1 IMAD.IADD R15, R12, 0x1, R15 ;  /* 0x000000010c0f9824 */ /* 0x002fc600078e020f */
[----:B------:R-:W-:Y:S01]  /*0db0*/  @!P0 PRMT R7, R14, 0x7610, R7 ;  /* 0x000076100e078816 */ /* 0x000fe20000000007 */
[----:B--2---:R-:W-:-:S03]  /*0dc0*/  @P2 IMAD.IADD R17, R10, 0x1, R17 ;  /* 0x000000010a112824 */ /* 0x004fc600078e0211 */
[----:B------:R-:W-:Y:S02]  /*0dd0*/  LOP3.LUT R14, R7, 0xffff, RZ, 0xc0, !PT ;  /* 0x0000ffff070e7812 */ /* 0x000fe400078ec0ff */
[----:B------:R-:W-:Y:S01]  /*0de0*/  @!P1 PRMT R12, R15, 0x7610, R12 ;  /* 0x000076100f0c9816 */ /* 0x000fe2000000000c */
[----:B---3--:R-:W-:Y:S01]  /*0df0*/  @P3 IMAD.IADD R18, R11, 0x1, R18 ;  /* 0x000000010b123824 */ /* 0x008fe200078e0212 */
        /* <DEDUP_REMOVED lines=45> */
[----:B------:R-:W-:Y:S02]  /*10d0*/  ISETP.GT.U32.AND P1, PT, R19, 0x1f, PT ;  /* 0x0000001f1300780c */ /* 0x000fe40003f24070 */
[----:B------:R-:W-:-:S09]  /*10e0*/  ISETP.GE.U32.AND P2, PT, R5, R16, PT ;  /* 0x000000100500720c */ /* 0x000fd20003f46070 */
[----:B------:R-:W-:Y:S02]  /*10f0*/  @P3 IMAD.IADD R15, R3, 0x1, -R18 ;  /* 0x00000001030f3824 */ /* 0x000fe400078e0a12 */
[--C-:B------:R-:W-:Y:S02]  /*1100*/  @!P1 IMAD R19, R19, 0x108, R4.reuse ;  /* 0x0000010813139824 */ /* 0x100fe400078e0204 */
[----:B------:R-:W-:Y:S02]  /*1110*/  @P3 IMAD R20, R15, 0x108, R4 ;  /* 0x000001080f143824 */ /* 0x000fe400078e0204 */
[----:B------:R-:W-:-:S03]  /*1120*/  @P2 IMAD.IADD R13, R5, 0x1, -R16 ;  /* 0x00000001050d2824 */ /* 0x000fc600078e0a10 */
[----:B------:R-:W0:Y:S01]  /*1130*/  @P3 LDS.U16 R18, [R20+0x6] ;  /* 0x0000060014123984 */ /* 0x000e220000000400 */
[----:B------:R-:W-:Y:S02]  /*1140*/  @P2 IMAD R16, R13, 0x8, R0 ;  /* 0x000000080d102824 */ /* 0x000fe400078e0200 */
[----:B------:R-:W-:Y:S01]  /*1150*/  @!P0 IMAD R13, R14, 0x8, R2 ;  /* 0x000000080e0d8824 */ /* 0x000fe200078e0202 */
[----:B------:R-:W1:Y:S04]  /*1160*/  @!P1 LDS.U16 R15, [R19+0x2] ;  /* 0x00000200130f9984 */ /* 0x000e680000000400 */
[----:B------:R-:W2:Y:S04]  /*1170*/  @P2 LDS.U16 R17, [R16+0x4] ;  /* 0x0000040010112984 */ /* 0x000ea80000000400 */
[----:B------:R-:W3:Y:S01]  /*1180*/  @!P0 LDS.U16 R14, [R13] ;  /* 0x000000000d0e8984 */ /* 0x000ee20000000400 */
[----:B0-----:R-:W-:-:S02]  /*1190*/  @P3 IMAD.IADD R18, R11, 0x1, R18 ;  /* 0x000000010b123824 */ /* 0x001fc400078e0212 */
[----:B-1----:R-:W-:-:S03]  /*11a0*/  @!P1 IMAD.IADD R15, R12, 0x1, R15 ;  /* 0x000000010c0f9824 */ /* 0x002fc600078e020f */
[----:B------:R-:W-:Y:S01]  /*11b0*/  @P3 PRMT R11, R18, 0x7610, R11 ;  /* 0x00007610120b3816 */ /* 0x000fe2000000000b */
[----:B--2---:R-:W-:-:S03]  /*11c0*/  @P2 IMAD.IADD R17, R10, 0x1, R17 ;  /* 0x000000010a112824 */ /* 0x004fc600078e0211 */
[----:B------:R-:W-:Y:S02]  /*11d0*/  LOP3.LUT R16, R11, 0xffff, RZ, 0xc0, !PT ;  /* 0x0000ffff0b107812 */ /* 0x000fe400078ec0ff */
[----:B------:R-:W-:Y:S01]  /*11e0*/  @!P1 PRMT R12, R15, 0x7610, R12 ;  /* 0x000076100f0c9816 */ /* 0x000fe2000000000c */
[----:B---3--:R-:W-:Y:S01]  /*11f0*/  @!P0 IMAD.IADD R14, R7, 0x1, R14 ;  /* 0x00000001070e8824 */ /* 0x008fe200078e020e */
[----:B------:R-:W-:Y:S02]  /*1200*/  ISETP.GE.U32.AND P3, PT, R3, R16, PT ;  /* 0x000000100300720c */ /* 0x000fe40003f66070 */
[----:B------:R-:W-:Y:S02]  /*1210*/  LOP3.LUT R8, R12, 0xffff, RZ, 0xc0, !PT ;  /* 0x0000ffff0c087812 */ /* 0x000fe400078ec0ff */
[----:B------:R-:W-:Y:S02]  /*1220*/  @P2 PRMT R10, R17, 0x7610, R10 ;  /* 0x00007610110a2816 */ /* 0x000fe4000000000a */
[----:B------:R-:W-:Y:S01]  /*1230*/  @!P0 PRMT R7, R14, 0x7610, R7 ;  /* 0x000076100e078816 */ /* 0x000fe20000000007 */
[----:B------:R-:W-:Y:S01]  /*1240*/  IMAD.IADD R13, R8, 0x1, R3 ;  /* 0x00000001080d7824 */ /* 0x000fe200078e0203 */
[----:B------:R-:W-:-:S02]  /*1250*/  PRMT R17, R10, 0x5410, R11 ;  /* 0x000054100a117816 */ /* 0x000fc4000000000b */
[----:B------:R-:W-:Y:S02]  /*1260*/  LOP3.LUT R9, R7, 0xffff, RZ, 0xc0, !PT ;  /* 0x0000ffff07097812 */ /* 0x000fe400078ec0ff */
[----:B------:R-:W-:Y:S01]  /*1270*/  LOP3.LUT R14, R10, 0xffff, RZ, 0xc0, !PT ;  /* 0x0000ffff0a0e7812 */ /* 0x000fe200078ec0ff */
[----:B------:R-:W-:Y:S01]  /*1280*/  @P3 IMAD.IADD R3, R3, 0x1, -R16 ;  /* 0x0000000103033824 */ /* 0x000fe200078e0a10 */
[----:B------:R-:W-:Y:S01]  /*1290*/  PRMT R16, R7, 0x5410, R12 ;  /* 0x0000541007107816 */ /* 0x000fe2000000000c */
[----:B------:R-:W-:Y:S01]  /*12a0*/  IMAD.IADD R15, R9, 0x1, R5 ;  /* 0x00000001090f7824 */ /* 0x000fe200078e0205 */
[----:B------:R-:W-:Y:S02]  /*12b0*/  ISETP.GE.U32.AND P2, PT, R5, R14, PT ;  /* 0x0000000e0500720c */ /* 0x000fe40003f46070 */
[----:B------:R-:W-:Y:S01]  /*12c0*/  ISETP.GT.U32.AND P1, PT, R13, 0x1f, PT ;  /* 0x0000001f0d00780c */ /* 0x000fe20003f24070 */
[----:B------:R-:W-:Y:S01]  /*12d0*/  STS.64 [R2], R16 ;  /* 0x0000001002007388 */ /* 0x000fe20000000a00 */
[----:B------:R-:W-:Y:S01]  /*12e0*/  BAR.SYNC.DEFER_BLOCKING 0x0 ;  /* 0x0000000000007b1d */ /* 0x000fe20000010000 */
[----:B------:R-:W-:-:S08]  /*12f0*/  ISETP.GT.U32.AND P0, PT, R15, 0x1f, PT ;  /* 0x0000001f0f00780c */ /* 0x000fd00003f04070 */
[----:B------:R-:W-:Y:S02]  /*1300*/  @P2 IMAD.IADD R5, R5, 0x1, -R14 ;  /* 0x0000000105052824 */ /* 0x000fe400078e0a0e */
[----:B------:R-:W-:Y:S02]  /*1310*/  @!P1 IMAD R13, R13, 0x108, R4 ;  /* 0x000001080d0d9824 */ /* 0x000fe400078e0204 */
[----:B------:R-:W-:Y:S02]  /*1320*/  @P2 IMAD R8, R5, 0x8, R0 ;  /* 0x0000000805082824 */ /* 0x000fe400078e0200 */
[----:B------:R-:W-:Y:S02]  /*1330*/  @P3 IMAD R14, R3, 0x108, R4 ;  /* 0x00000108030e3824 */ /* 0x000fe400078e0204 */
[----:B------:R-:W-:-:S06]  /*1340*/  @!P0 IMAD R0, R9, 0x8, R2 ;  /* 0x0000000809008824 */ /* 0x000fcc00078e0202 */
[----:B------:R-:W0:Y:S04]  /*1350*/  @!P0 LDS.U16 R0, [R0] ;  /* 0x0000000000008984 */ /* 0x000e280000000400 */
[----:B------:R-:W1:Y:S04]  /*1360*/  @P2 LDS.U16 R9, [R8+0x4] ;  /* 0x0000040008092984 */ /* 0x000e680000000400 */
[----:B------:R-:W2:Y:S04]  /*1370*/  @!P1 LDS.U16 R5, [R13+0x2] ;  /* 0x000002000d059984 */ /* 0x000ea80000000400 */
[----:B------:R-:W3:Y:S01]  /*1380*/  @P3 LDS.U16 R4, [R14+0x6] ;  /* 0x000006000e043984 */ /* 0x000ee20000000400 */
[----:B0-----:R-:W-:-:S02]  /*1390*/  @!P0 IMAD.IADD R3, R7, 0x1, R0 ;  /* 0x0000000107038824 */ /* 0x001fc400078e0200 */
[----:B-1----:R-:W-:-:S03]  /*13a0*/  @P2 IMAD.IADD R9, R10, 0x1, R9 ;  /* 0x000000010a092824 */ /* 0x002fc600078e0209 */
[----:B------:R-:W-:Y:S01]  /*13b0*/  @!P0 PRMT R7, R3, 0x7610, R7 ;  /* 0x0000761003078816 */ /* 0x000fe20000000007 */
[----:B--2---:R-:W-:Y:S01]  /*13c0*/  @!P1 IMAD.IADD R5, R12, 0x1, R5 ;  /* 0x000000010c059824 */ /* 0x004fe200078e0205 */
[----:B------:R-:W-:Y:S02]  /*13d0*/  @P2 PRMT R10, R9, 0x7610, R10 ;  /* 0x00007610090a2816 */ /* 0x000fe4000000000a */
[----:B------:R-:W0:Y:S01]  /*13e0*/  LDC.64 R8, c[0x0][0x380] ;  /* 0x0000e000ff087b82 */ /* 0x000e220000000a00 */
[----:B---3--:R-:W-:Y:S01]  /*13f0*/  @P3 IMAD.IADD R4, R11, 0x1, R4 ;  /* 0x000000010b043824 */ /* 0x008fe200078e0204 */
[----:B------:R-:W-:-:S04]  /*1400*/  @!P1 PRMT R12, R5, 0x7610, R12 ;  /* 0x00007610050c9816 */ /* 0x000fc8000000000c */
[----:B------:R-:W-:Y:S02]  /*1410*/  @P3 PRMT R11, R4, 0x7610, R11 ;  /* 0x00007610040b3816 */ /* 0x000fe4000000000b */
[----:B------:R-:W-:Y:S01]  /*1420*/  PRMT R12, R7, 0x5410, R12 ;  /* 0x00005410070c7816 */ /* 0x000fe2000000000c */
[----:B------:R-:W1:Y:S01]  /*1430*/  LDC.64 R4, c[0x0][0x388] ;  /* 0x0000e200ff047b82 */ /* 0x000e620000000a00 */
[----:B------:R-:W-:-:S05]  /*1440*/  PRMT R13, R10, 0x5410, R11 ;  /* 0x000054100a0d7816 */ /* 0x000fca000000000b */
[----:B------:R-:W-:Y:S02]  /*1450*/  STS.64 [R2], R12 ;  /* 0x0000000c02007388 */ /* 0x000fe40000000a00 */
[----:B------:R-:W-:Y:S01]  /*1460*/  BAR.SYNC.DEFER_BLOCKING 0x0 ;  /* 0x0000000000007b1d */ /* 0x000fe20000010000 */
[----:B0-----:R-:W-:-:S04]  /*1470*/  IMAD.WIDE.U32 R8, R6, 0x4, R8 ;  /* 0x0000000406087825 */ /* 0x001fc800078e0008 */
[----:B-1----:R-:W-:Y:S01]  /*1480*/  IMAD.WIDE.U32 R4, R6, 0x8, R4 ;  /* 0x0000000806047825 */ /* 0x002fe200078e0004 */
[----:B------:R-:W0:Y:S04]  /*1490*/  LDS.64 R10, [R2] ;  /* 0x00000000020a7984 */ /* 0x000e280000000a00 */
[----:B0-----:R-:W-:Y:S04]  /*14a0*/  STG.E.64 desc[UR4][R4.64], R10 ;  /* 0x0000000a04007986 */ /* 0x001fe8000c101b04 */
[----:B------:R-:W-:Y:S01]  /*14b0*/  STG.E desc[UR4][R8.64], R6 ;  /* 0x0000000608007986 */ /* 0x000fe2000c101904 */
[----:B------:R-:W-:Y:S05]  /*14c0*/  EXIT ;  /* 0x000000000000794d */ /* 0x000fea0003800000 */
.L_x_7:
        /* <DEDUP_REMOVED lines=11> */
.L_x_10:


//--------------------- .nv.shared.reserved.0     --------------------------
	.section	.nv.shared.reserved.0,"aw",@nobits
	.weak		__nv_reservedSMEM_offset_0_alias
	.size		__nv_reservedSMEM_offset_0_alias, 0, 64
	.other		__nv_reservedSMEM_offset_0_alias,@"STO_CUDA_RESERVED_SHARED STV_DEFAULT"
__nv_reservedSMEM_offset_0_alias:
	.zero		0
	.zero		64


//--------------------- .nv.shared.labelWithSharedLinksInterleaved --------------------------
	.section	.nv.shared.labelWithSharedLinksInterleaved,"aw",@nobits
	.sectionflags	@""
	.align	8
.nv.shared.labelWithSharedLinksInterleaved:
	.zero		9472


//--------------------- .nv.constant0.createBorderPath --------------------------
	.section	.nv.constant0.createBorderPath,"a",@progbits
	.sectionflags	@""
	.align	4
.nv.constant0.createBorderPath:
	.zero		920


//--------------------- .nv.constant0.classifyRootCandidatesShifting --------------------------
	.section	.nv.constant0.classifyRootCandidatesShifting,"a",@progbits
	.sectionflags	@""
	.align	4
.nv.constant0.classifyRootCandidatesShifting:
	.zero		920


//--------------------- .nv.constant0.labelWithSharedLinksInterleaved --------------------------
	.section	.nv.constant0.labelWithSharedLinksInterleaved,"a",@progbits
	.sectionflags	@""
	.align	4
.nv.constant0.labelWithSharedLinksInterleaved:
	.zero		928


//--------------------- SYMBOLS --------------------------

	.type		.nv.reservedSmem.offset0,@object
	.size		.nv.reservedSmem.offset0,0x4
	.type		.nv.reservedSmem.cap,@object
	.size		.nv.reservedSmem.cap,0x4
